	.target	sm_90a

	.elftype	@"ET_EXEC"


//--------------------- .note.nv.tkinfo           --------------------------
	.section	.note.nv.tkinfo,"",@"SHT_NOTE"
	.sectionflags	@"SHF_NOTE_NV_TKINFO"
	.tkinfo
        /*0018*/ 	.word	0x00000002
        /*0030*/ 	.string	""
        /*0030*/ 	.string	"ptxas"
        /*0030*/ 	.string	"Cuda compilation tools, release 13.0, V13.0.88"
        /*0030*/ 	.string	"Build cuda_13.0.r13.0/compiler.36424714_0"
        /*0030*/ 	.string	"-arch sm_90a -m 64 "



//--------------------- .note.nv.cuinfo           --------------------------
	.section	.note.nv.cuinfo,"",@"SHT_NOTE"
	.sectionflags	@"SHF_NOTE_NV_CUINFO"
        /*0018*/ 	.short	0x0002
        /*001a*/ 	.short	0x005a
        /*001c*/ 	.short	0x0082
	.zero		2


//--------------------- .nv.info                  --------------------------
	.section	.nv.info,"",@"SHT_CUDA_INFO"
	.align	4


	//----- nvinfo : EIATTR_REGCOUNT
	.align		4
        /*0000*/ 	.byte	0x04, 0x2f
        /*0002*/ 	.short	(.L_15 - .L_14)
	.align		4
.L_14:
        /*0004*/ 	.word	index@(_ZN7cutlass13device_kernelINS_4gemm6kernel13GemmUniversalIN4cute5tupleIJiiiiEEENS1_10collective13CollectiveMmaINS1_37MainloopSm90TmaGmmaWarpSpecializedFP8ILi17ENS5_IJNS4_1CILi1EEESB_SB_EEENS1_35KernelTmaWarpSpecializedCooperativeEEENS5_IJNSA_ILi128EEENSA_ILi64EEESG_EEENS_12float_e4m3_tENS5_IJlSB_lEEESI_SJ_NS4_8TiledMMAINS4_8MMA_AtomIJNS4_4SM904GMMA30MMA_64x64x32_F32E4M3E4M3_SS_TNILNSN_7ScaleInE1ELSP_1EEEEEENS4_6LayoutINS5_IJNSA_ILi2EEESB_SB_EEENS5_IJSB_NSA_ILi0EEESV_EEEEENS5_IJNS4_10UnderscoreESY_SY_EEEEENS4_13SM90_TMA_LOADENS4_14ComposedLayoutINS4_7SwizzleILi2ELi4ELi3EEENS4_18smem_ptr_flag_bitsILi8EEENSS_INS5_IJNSA_ILi8EEESG_EEENS5_IJSG_SB_EEEEEEEvNS4_8identityES11_S1B_vS1C_EENS_8epilogue10collective18CollectiveEpilogueINS1E_22Sm90TmaWarpSpecializedILi2ELi2ELi16ELb0ELb0EEEJSH_NS5_IJSF_NSA_ILi32EEEEEESI_SJ_SI_SJ_NS1E_6fusion15FusionCallbacksIS1I_NS1L_13LinCombEltActINS1E_6thread4ReLuESI_fSI_fLNS_15FloatRoundStyleE2EEESH_S1K_JEEES11_NS12_INS13_ILi1ELi4ELi3EEES16_NSS_INS5_IJS17_S1J_EEENS5_IJS1J_SB_EEEEEEENS4_39AutoVectorizingCopyWithAssumedAlignmentILi128EEENS4_14SM90_TMA_STOREES1X_S1Z_NS4_9Copy_AtomIJNS4_17SM90_U32x4_STSM_NENS_6half_tEEEEvEEEvvEEEEvNT_6ParamsE)
        /*0008*/ 	.word	0x000000a8


	//----- nvinfo : EIATTR_FRAME_SIZE
	.align		4
.L_15:
        /*000c*/ 	.byte	0x04, 0x11
        /*000e*/ 	.short	(.L_17 - .L_16)
	.align		4
.L_16:
        /*0010*/ 	.word	index@(_ZN7cutlass13device_kernelINS_4gemm6kernel13GemmUniversalIN4cute5tupleIJiiiiEEENS1_10collective13CollectiveMmaINS1_37MainloopSm90TmaGmmaWarpSpecializedFP8ILi17ENS5_IJNS4_1CILi1EEESB_SB_EEENS1_35KernelTmaWarpSpecializedCooperativeEEENS5_IJNSA_ILi128EEENSA_ILi64EEESG_EEENS_12float_e4m3_tENS5_IJlSB_lEEESI_SJ_NS4_8TiledMMAINS4_8MMA_AtomIJNS4_4SM904GMMA30MMA_64x64x32_F32E4M3E4M3_SS_TNILNSN_7ScaleInE1ELSP_1EEEEEENS4_6LayoutINS5_IJNSA_ILi2EEESB_SB_EEENS5_IJSB_NSA_ILi0EEESV_EEEEENS5_IJNS4_10UnderscoreESY_SY_EEEEENS4_13SM90_TMA_LOADENS4_14ComposedLayoutINS4_7SwizzleILi2ELi4ELi3EEENS4_18smem_ptr_flag_bitsILi8EEENSS_INS5_IJNSA_ILi8EEESG_EEENS5_IJSG_SB_EEEEEEEvNS4_8identityES11_S1B_vS1C_EENS_8epilogue10collective18CollectiveEpilogueINS1E_22Sm90TmaWarpSpecializedILi2ELi2ELi16ELb0ELb0EEEJSH_NS5_IJSF_NSA_ILi32EEEEEESI_SJ_SI_SJ_NS1E_6fusion15FusionCallbacksIS1I_NS1L_13LinCombEltActINS1E_6thread4ReLuESI_fSI_fLNS_15FloatRoundStyleE2EEESH_S1K_JEEES11_NS12_INS13_ILi1ELi4ELi3EEES16_NSS_INS5_IJS17_S1J_EEENS5_IJS1J_SB_EEEEEEENS4_39AutoVectorizingCopyWithAssumedAlignmentILi128EEENS4_14SM90_TMA_STOREES1X_S1Z_NS4_9Copy_AtomIJNS4_17SM90_U32x4_STSM_NENS_6half_tEEEEvEEEvvEEEEvNT_6ParamsE)
        /*0014*/ 	.word	0x00000000


	//----- nvinfo : EIATTR_MIN_STACK_SIZE
	.align		4
.L_17:
        /*0018*/ 	.byte	0x04, 0x12
        /*001a*/ 	.short	(.L_19 - .L_18)
	.align		4
.L_18:
        /*001c*/ 	.word	index@(_ZN7cutlass13device_kernelINS_4gemm6kernel13GemmUniversalIN4cute5tupleIJiiiiEEENS1_10collective13CollectiveMmaINS1_37MainloopSm90TmaGmmaWarpSpecializedFP8ILi17ENS5_IJNS4_1CILi1EEESB_SB_EEENS1_35KernelTmaWarpSpecializedCooperativeEEENS5_IJNSA_ILi128EEENSA_ILi64EEESG_EEENS_12float_e4m3_tENS5_IJlSB_lEEESI_SJ_NS4_8TiledMMAINS4_8MMA_AtomIJNS4_4SM904GMMA30MMA_64x64x32_F32E4M3E4M3_SS_TNILNSN_7ScaleInE1ELSP_1EEEEEENS4_6LayoutINS5_IJNSA_ILi2EEESB_SB_EEENS5_IJSB_NSA_ILi0EEESV_EEEEENS5_IJNS4_10UnderscoreESY_SY_EEEEENS4_13SM90_TMA_LOADENS4_14ComposedLayoutINS4_7SwizzleILi2ELi4ELi3EEENS4_18smem_ptr_flag_bitsILi8EEENSS_INS5_IJNSA_ILi8EEESG_EEENS5_IJSG_SB_EEEEEEEvNS4_8identityES11_S1B_vS1C_EENS_8epilogue10collective18CollectiveEpilogueINS1E_22Sm90TmaWarpSpecializedILi2ELi2ELi16ELb0ELb0EEEJSH_NS5_IJSF_NSA_ILi32EEEEEESI_SJ_SI_SJ_NS1E_6fusion15FusionCallbacksIS1I_NS1L_13LinCombEltActINS1E_6thread4ReLuESI_fSI_fLNS_15FloatRoundStyleE2EEESH_S1K_JEEES11_NS12_INS13_ILi1ELi4ELi3EEES16_NSS_INS5_IJS17_S1J_EEENS5_IJS1J_SB_EEEEEEENS4_39AutoVectorizingCopyWithAssumedAlignmentILi128EEENS4_14SM90_TMA_STOREES1X_S1Z_NS4_9Copy_AtomIJNS4_17SM90_U32x4_STSM_NENS_6half_tEEEEvEEEvvEEEEvNT_6ParamsE)
        /*0020*/ 	.word	0x00000000
.L_19:


//--------------------- .nv.compat                --------------------------
	.section	.nv.compat,"",@"SHT_CUDA_COMPAT_INFO"
	.align	4
        /*0000*/ 	.byte	0x02, 0x09, 0x01, 0x00, 0x02, 0x02, 0x04, 0x00, 0x02, 0x05, 0x05, 0x00, 0x03, 0x07, 0x01, 0x01
        /*0010*/ 	.byte	0x02, 0x03, 0x01, 0x00, 0x02, 0x06, 0x01, 0x00, 0x04, 0x0b, 0x08, 0x00, 0x00, 0x00, 0x00, 0x00
        /*0020*/ 	.byte	0x00, 0x00, 0x00, 0x00


//--------------------- .nv.info._ZN7cutlass13device_kernelINS_4gemm6kernel13GemmUniversalIN4cute5tupleIJiiiiEEENS1_10collective13CollectiveMmaINS1_37MainloopSm90TmaGmmaWarpSpecializedFP8ILi17ENS5_IJNS4_1CILi1EEESB_SB_EEENS1_35KernelTmaWarpSpecializedCooperativeEEENS5_IJNSA_ILi128EEENSA_ILi64EEESG_EEENS_12float_e4m3_tENS5_IJlSB_lEEESI_SJ_NS4_8TiledMMAINS4_8MMA_AtomIJNS4_4SM904GMMA30MMA_64x64x32_F32E4M3E4M3_SS_TNILNSN_7ScaleInE1ELSP_1EEEEEENS4_6LayoutINS5_IJNSA_ILi2EEESB_SB_EEENS5_IJSB_NSA_ILi0EEESV_EEEEENS5_IJNS4_10UnderscoreESY_SY_EEEEENS4_13SM90_TMA_LOADENS4_14ComposedLayoutINS4_7SwizzleILi2ELi4ELi3EEENS4_18smem_ptr_flag_bitsILi8EEENSS_INS5_IJNSA_ILi8EEESG_EEENS5_IJSG_SB_EEEEEEEvNS4_8identityES11_S1B_vS1C_EENS_8epilogue10collective18CollectiveEpilogueINS1E_22Sm90TmaWarpSpecializedILi2ELi2ELi16ELb0ELb0EEEJSH_NS5_IJSF_NSA_ILi32EEEEEESI_SJ_SI_SJ_NS1E_6fusion15FusionCallbacksIS1I_NS1L_13LinCombEltActINS1E_6thread4ReLuESI_fSI_fLNS_15FloatRoundStyleE2EEESH_S1K_JEEES11_NS12_INS13_ILi1ELi4ELi3EEES16_NSS_INS5_IJS17_S1J_EEENS5_IJS1J_SB_EEEEEEENS4_39AutoVectorizingCopyWithAssumedAlignmentILi128EEENS4_14SM90_TMA_STOREES1X_S1Z_NS4_9Copy_AtomIJNS4_17SM90_U32x4_STSM_NENS_6half_tEEEEvEEEvvEEEEvNT_6ParamsE --------------------------
	.section	.nv.info._ZN7cutlass13device_kernelINS_4gemm6kernel13GemmUniversalIN4cute5tupleIJiiiiEEENS1_10collective13CollectiveMmaINS1_37MainloopSm90TmaGmmaWarpSpecializedFP8ILi17ENS5_IJNS4_1CILi1EEESB_SB_EEENS1_35KernelTmaWarpSpecializedCooperativeEEENS5_IJNSA_ILi128EEENSA_ILi64EEESG_EEENS_12float_e4m3_tENS5_IJlSB_lEEESI_SJ_NS4_8TiledMMAINS4_8MMA_AtomIJNS4_4SM904GMMA30MMA_64x64x32_F32E4M3E4M3_SS_TNILNSN_7ScaleInE1ELSP_1EEEEEENS4_6LayoutINS5_IJNSA_ILi2EEESB_SB_EEENS5_IJSB_NSA_ILi0EEESV_EEEEENS5_IJNS4_10UnderscoreESY_SY_EEEEENS4_13SM90_TMA_LOADENS4_14ComposedLayoutINS4_7SwizzleILi2ELi4ELi3EEENS4_18smem_ptr_flag_bitsILi8EEENSS_INS5_IJNSA_ILi8EEESG_EEENS5_IJSG_SB_EEEEEEEvNS4_8identityES11_S1B_vS1C_EENS_8epilogue10collective18CollectiveEpilogueINS1E_22Sm90TmaWarpSpecializedILi2ELi2ELi16ELb0ELb0EEEJSH_NS5_IJSF_NSA_ILi32EEEEEESI_SJ_SI_SJ_NS1E_6fusion15FusionCallbacksIS1I_NS1L_13LinCombEltActINS1E_6thread4ReLuESI_fSI_fLNS_15FloatRoundStyleE2EEESH_S1K_JEEES11_NS12_INS13_ILi1ELi4ELi3EEES16_NSS_INS5_IJS17_S1J_EEENS5_IJS1J_SB_EEEEEEENS4_39AutoVectorizingCopyWithAssumedAlignmentILi128EEENS4_14SM90_TMA_STOREES1X_S1Z_NS4_9Copy_AtomIJNS4_17SM90_U32x4_STSM_NENS_6half_tEEEEvEEEvvEEEEvNT_6ParamsE,"",@"SHT_CUDA_INFO"
	.sectionflags	@""
	.align	4


	//----- nvinfo : EIATTR_CUDA_API_VERSION
	.align		4
        /*0000*/ 	.byte	0x04, 0x37
        /*0002*/ 	.short	(.L_21 - .L_20)
.L_20:
        /*0004*/ 	.word	0x00000082


	//----- nvinfo : EIATTR_KPARAM_INFO
	.align		4
.L_21:
        /*0008*/ 	.byte	0x04, 0x17
        /*000a*/ 	.short	(.L_23 - .L_22)
.L_22:
        /*000c*/ 	.word	0x00000000
        /*0010*/ 	.short	0x0000
        /*0012*/ 	.short	0x0070
        /*0014*/ 	.byte	0x00, 0xf0, 0x01, 0x1c


	//----- nvinfo : EIATTR_SPARSE_MMA_MASK
	.align		4
.L_23:
        /*0018*/ 	.byte	0x03, 0x50
        /*001a*/ 	.short	0x0000


	//----- nvinfo : EIATTR_MAXREG_COUNT
	.align		4
        /*001c*/ 	.byte	0x03, 0x1b
        /*001e*/ 	.short	0x00a8


	//----- nvinfo : EIATTR_NUM_BARRIERS
	.align		4
        /*0020*/ 	.byte	0x02, 0x4c
        /*0022*/ 	.byte	0x02
	.zero		1


	//----- nvinfo : EIATTR_EXTERNS
	.align		4
        /*0024*/ 	.byte	0x04, 0x0f
        /*0026*/ 	.short	(.L_25 - .L_24)


	//   ....[0]....
	.align		4
.L_24:
        /*0028*/ 	.word	index@(__assertfail)


	//----- nvinfo : EIATTR_MERCURY_ISA_VERSION
	.align		4
.L_25:
        /*002c*/ 	.byte	0x03, 0x5f
        /*002e*/ 	.short	0x0101


	//----- nvinfo : EIATTR_INT_WARP_WIDE_INSTR_OFFSETS
	.align		4
        /*0030*/ 	.byte	0x04, 0x31
        /*0032*/ 	.short	(.L_27 - .L_26)


	//   ....[0]....
.L_26:
        /*0034*/ 	.word	0x00000a40


	//   ....[1]....
        /*0038*/ 	.word	0x00000a50


	//   ....[2]....
        /*003c*/ 	.word	0x00000ad0


	//----- nvinfo : EIATTR_COOP_GROUP_MASK_REGIDS
	.align		4
.L_27:
        /*0040*/ 	.byte	0x04, 0x29
        /*0042*/ 	.short	(.L_29 - .L_28)


	//   ....[0]....
.L_28:
        /*0044*/ 	.word	0xffffffff


	//   ....[1]....
        /*0048*/ 	.word	0xffffffff


	//   ....[2]....
        /*004c*/ 	.word	0xffffffff


	//   ....[3]....
        /*0050*/ 	.word	0xffffffff


	//   ....[4]....
        /*0054*/ 	.word	0xffffffff


	//   ....[5]....
        /*0058*/ 	.word	0xffffffff


	//----- nvinfo : EIATTR_COOP_GROUP_INSTR_OFFSETS
	.align		4
.L_29:
        /*005c*/ 	.byte	0x04, 0x28
        /*005e*/ 	.short	(.L_31 - .L_30)


	//   ....[0]....
.L_30:
        /*0060*/ 	.word	0x00000070


	//   ....[1]....
        /*0064*/ 	.word	0x00000080


	//   ....[2]....
        /*0068*/ 	.word	0x00000440


	//   ....[3]....
        /*006c*/ 	.word	0x000007a0


	//   ....[4]....
        /*0070*/ 	.word	0x00000910


	//   ....[5]....
        /*0074*/ 	.word	0x000016c0


	//----- nvinfo : EIATTR_REG_RECONFIG
	.align		4
.L_31:
        /*0078*/ 	.byte	0x01, 0x54
	.zero		2


	//----- nvinfo : EIATTR_SYSCALL_OFFSETS
	.align		4
        /*007c*/ 	.byte	0x04, 0x46
        /*007e*/ 	.short	(.L_33 - .L_32)


	//   ....[0]....
.L_32:
        /*0080*/ 	.word	0x00002b20


	//   ....[1]....
        /*0084*/ 	.word	0x00002c60


	//----- nvinfo : EIATTR_MBARRIER_INSTR_OFFSETS
	.align		4
.L_33:
        /*0088*/ 	.byte	0x04, 0x39
        /*008a*/ 	.short	(.L_35 - .L_34)


	//   ....[0]....
.L_34:
        /*008c*/ 	.word	0x00000560
        /*0090*/ 	.word	0x000000ff
        /*0094*/ 	.word	0x00000000
        /*0098*/ 	.short	0x0100
        /*009a*/ 	.byte	0x08
	.zero		1


	//   ....[1]....
        /*009c*/ 	.word	0x00000570
        /*00a0*/ 	.word	0x000000ff
        /*00a4*/ 	.word	0x00000088
        /*00a8*/ 	.short	0x0100
        /*00aa*/ 	.byte	0x08
	.zero		1


	//   ....[2]....
        /*00ac*/ 	.word	0x00000580
        /*00b0*/ 	.word	0x000000ff
        /*00b4*/ 	.word	0x00000008
        /*00b8*/ 	.short	0x0100
        /*00ba*/ 	.byte	0x08
	.zero		1


	//   ....[3]....
        /*00bc*/ 	.word	0x00000590
        /*00c0*/ 	.word	0x000000ff
        /*00c4*/ 	.word	0x00000090
        /*00c8*/ 	.short	0x0100
        /*00ca*/ 	.byte	0x08
	.zero		1


	//   ....[4]....
        /*00cc*/ 	.word	0x000005a0
        /*00d0*/ 	.word	0x000000ff
        /*00d4*/ 	.word	0x00000010
        /*00d8*/ 	.short	0x0100
        /*00da*/ 	.byte	0x08
	.zero		1


	//   ....[5]....
        /*00dc*/ 	.word	0x000005b0
        /*00e0*/ 	.word	0x000000ff
        /*00e4*/ 	.word	0x00000098
        /*00e8*/ 	.short	0x0100
        /*00ea*/ 	.byte	0x08
	.zero		1


	//   ....[6]....
        /*00ec*/ 	.word	0x000005c0
        /*00f0*/ 	.word	0x000000ff
        /*00f4*/ 	.word	0x00000018
        /*00f8*/ 	.short	0x0100
        /*00fa*/ 	.byte	0x08
	.zero		1


	//   ....[7]....
        /*00fc*/ 	.word	0x000005d0
        /*0100*/ 	.word	0x000000ff
        /*0104*/ 	.word	0x000000a0
        /*0108*/ 	.short	0x0100
        /*010a*/ 	.byte	0x08
	.zero		1


	//   ....[8]....
        /*010c*/ 	.word	0x000005e0
        /*0110*/ 	.word	0x000000ff
        /*0114*/ 	.word	0x00000020
        /*0118*/ 	.short	0x0100
        /*011a*/ 	.byte	0x08
	.zero		1


	//   ....[9]....
        /*011c*/ 	.word	0x000005f0
        /*0120*/ 	.word	0x000000ff
        /*0124*/ 	.word	0x000000a8
        /*0128*/ 	.short	0x0100
        /*012a*/ 	.byte	0x08
	.zero		1


	//   ....[10]....
        /*012c*/ 	.word	0x00000600
        /*0130*/ 	.word	0x000000ff
        /*0134*/ 	.word	0x00000028
        /*0138*/ 	.short	0x0100
        /*013a*/ 	.byte	0x08
	.zero		1


	//   ....[11]....
        /*013c*/ 	.word	0x00000610
        /*0140*/ 	.word	0x000000ff
        /*0144*/ 	.word	0x000000b0
        /*0148*/ 	.short	0x0100
        /*014a*/ 	.byte	0x08
	.zero		1


	//   ....[12]....
        /*014c*/ 	.word	0x00000620
        /*0150*/ 	.word	0x000000ff
        /*0154*/ 	.word	0x00000030
        /*0158*/ 	.short	0x0100
        /*015a*/ 	.byte	0x08
	.zero		1


	//   ....[13]....
        /*015c*/ 	.word	0x00000630
        /*0160*/ 	.word	0x000000ff
        /*0164*/ 	.word	0x000000b8
        /*0168*/ 	.short	0x0100
        /*016a*/ 	.byte	0x08
	.zero		1


	//   ....[14]....
        /*016c*/ 	.word	0x00000640
        /*0170*/ 	.word	0x000000ff
        /*0174*/ 	.word	0x00000038
        /*0178*/ 	.short	0x0100
        /*017a*/ 	.byte	0x08
	.zero		1


	//   ....[15]....
        /*017c*/ 	.word	0x00000650
        /*0180*/ 	.word	0x000000ff
        /*0184*/ 	.word	0x000000c0
        /*0188*/ 	.short	0x0100
        /*018a*/ 	.byte	0x08
	.zero		1


	//   ....[16]....
        /*018c*/ 	.word	0x00000660
        /*0190*/ 	.word	0x000000ff
        /*0194*/ 	.word	0x00000040
        /*0198*/ 	.short	0x0100
        /*019a*/ 	.byte	0x08
	.zero		1


	//   ....[17]....
        /*019c*/ 	.word	0x00000670
        /*01a0*/ 	.word	0x000000ff
        /*01a4*/ 	.word	0x000000c8
        /*01a8*/ 	.short	0x0100
        /*01aa*/ 	.byte	0x08
	.zero		1


	//   ....[18]....
        /*01ac*/ 	.word	0x00000680
        /*01b0*/ 	.word	0x000000ff
        /*01b4*/ 	.word	0x00000048
        /*01b8*/ 	.short	0x0100
        /*01ba*/ 	.byte	0x08
	.zero		1


	//   ....[19]....
        /*01bc*/ 	.word	0x00000690
        /*01c0*/ 	.word	0x000000ff
        /*01c4*/ 	.word	0x000000d0
        /*01c8*/ 	.short	0x0100
        /*01ca*/ 	.byte	0x08
	.zero		1


	//   ....[20]....
        /*01cc*/ 	.word	0x000006a0
        /*01d0*/ 	.word	0x000000ff
        /*01d4*/ 	.word	0x00000050
        /*01d8*/ 	.short	0x0100
        /*01da*/ 	.byte	0x08
	.zero		1


	//   ....[21]....
        /*01dc*/ 	.word	0x000006b0
        /*01e0*/ 	.word	0x000000ff
        /*01e4*/ 	.word	0x000000d8
        /*01e8*/ 	.short	0x0100
        /*01ea*/ 	.byte	0x08
	.zero		1


	//   ....[22]....
        /*01ec*/ 	.word	0x000006c0
        /*01f0*/ 	.word	0x000000ff
        /*01f4*/ 	.word	0x00000058
        /*01f8*/ 	.short	0x0100
        /*01fa*/ 	.byte	0x08
	.zero		1


	//   ....[23]....
        /*01fc*/ 	.word	0x000006d0
        /*0200*/ 	.word	0x000000ff
        /*0204*/ 	.word	0x000000e0
        /*0208*/ 	.short	0x0100
        /*020a*/ 	.byte	0x08
	.zero		1


	//   ....[24]....
        /*020c*/ 	.word	0x000006e0
        /*0210*/ 	.word	0x000000ff
        /*0214*/ 	.word	0x00000060
        /*0218*/ 	.short	0x0100
        /*021a*/ 	.byte	0x08
	.zero		1


	//   ....[25]....
        /*021c*/ 	.word	0x000006f0
        /*0220*/ 	.word	0x000000ff
        /*0224*/ 	.word	0x000000e8
        /*0228*/ 	.short	0x0100
        /*022a*/ 	.byte	0x08
	.zero		1


	//   ....[26]....
        /*022c*/ 	.word	0x00000700
        /*0230*/ 	.word	0x000000ff
        /*0234*/ 	.word	0x00000068
        /*0238*/ 	.short	0x0100
        /*023a*/ 	.byte	0x08
	.zero		1


	//   ....[27]....
        /*023c*/ 	.word	0x00000710
        /*0240*/ 	.word	0x000000ff
        /*0244*/ 	.word	0x000000f0
        /*0248*/ 	.short	0x0100
        /*024a*/ 	.byte	0x08
	.zero		1


	//   ....[28]....
        /*024c*/ 	.word	0x00000720
        /*0250*/ 	.word	0x000000ff
        /*0254*/ 	.word	0x00000070
        /*0258*/ 	.short	0x0100
        /*025a*/ 	.byte	0x08
	.zero		1


	//   ....[29]....
        /*025c*/ 	.word	0x00000730
        /*0260*/ 	.word	0x000000ff
        /*0264*/ 	.word	0x000000f8
        /*0268*/ 	.short	0x0100
        /*026a*/ 	.byte	0x08
	.zero		1


	//   ....[30]....
        /*026c*/ 	.word	0x00000740
        /*0270*/ 	.word	0x000000ff
        /*0274*/ 	.word	0x00000078
        /*0278*/ 	.short	0x0100
        /*027a*/ 	.byte	0x08
	.zero		1


	//   ....[31]....
        /*027c*/ 	.word	0x00000750
        /*0280*/ 	.word	0x000000ff
        /*0284*/ 	.word	0x00000100
        /*0288*/ 	.short	0x0100
        /*028a*/ 	.byte	0x08
	.zero		1


	//   ....[32]....
        /*028c*/ 	.word	0x00000760
        /*0290*/ 	.word	0x000000ff
        /*0294*/ 	.word	0x00000080
        /*0298*/ 	.short	0x0100
        /*029a*/ 	.byte	0x08
	.zero		1


	//   ....[33]....
        /*029c*/ 	.word	0x00000770
        /*02a0*/ 	.word	0x000000ff
        /*02a4*/ 	.word	0x00000108
        /*02a8*/ 	.short	0x0100
        /*02aa*/ 	.byte	0x08
	.zero		1


	//   ....[34]....
        /*02ac*/ 	.word	0x000008c0
        /*02b0*/ 	.word	0x000000ff
        /*02b4*/ 	.word	0x00000110
        /*02b8*/ 	.short	0x0100
        /*02ba*/ 	.byte	0x08
	.zero		1


	//   ....[35]....
        /*02bc*/ 	.word	0x000008d0
        /*02c0*/ 	.word	0x000000ff
        /*02c4*/ 	.word	0x00000120
        /*02c8*/ 	.short	0x0100
        /*02ca*/ 	.byte	0x08
	.zero		1


	//   ....[36]....
        /*02cc*/ 	.word	0x000008e0
        /*02d0*/ 	.word	0x000000ff
        /*02d4*/ 	.word	0x00000118
        /*02d8*/ 	.short	0x0100
        /*02da*/ 	.byte	0x08
	.zero		1


	//   ....[37]....
        /*02dc*/ 	.word	0x000008f0
        /*02e0*/ 	.word	0x000000ff
        /*02e4*/ 	.word	0x00000128
        /*02e8*/ 	.short	0x0100
        /*02ea*/ 	.byte	0x08
	.zero		1


	//   ....[38]....
        /*02ec*/ 	.word	0x00000b70
        /*02f0*/ 	.word	0x000000ff
        /*02f4*/ 	.word	0x00000130
        /*02f8*/ 	.short	0x0100
        /*02fa*/ 	.byte	0x08
	.zero		1


	//   ....[39]....
        /*02fc*/ 	.word	0x00000bd0
        /*0300*/ 	.word	0x000000ff
        /*0304*/ 	.word	0x00000138
        /*0308*/ 	.short	0x0100
        /*030a*/ 	.byte	0x08
	.zero		1


	//   ....[40]....
        /*030c*/ 	.word	0x000019d0
        /*0310*/ 	.word	0x000000ff
        /*0314*/ 	.word	0x00000000
        /*0318*/ 	.short	0x010a
        /*031a*/ 	.byte	0x05
	.zero		1


	//   ....[41]....
        /*031c*/ 	.word	0x00001a10
        /*0320*/ 	.word	0x000000ff
        /*0324*/ 	.word	0x00000000
        /*0328*/ 	.short	0x010a
        /*032a*/ 	.byte	0x05
	.zero		1


	//   ....[42]....
        /*032c*/ 	.word	0x00002040
        /*0330*/ 	.word	0x000000ff
        /*0334*/ 	.word	0x00000000
        /*0338*/ 	.short	0x010a
        /*033a*/ 	.byte	0x08
	.zero		1


	//   ....[43]....
        /*033c*/ 	.word	0x00002080
        /*0340*/ 	.word	0x000000ff
        /*0344*/ 	.word	0x00000000
        /*0348*/ 	.short	0x010a
        /*034a*/ 	.byte	0x08
	.zero		1


	//   ....[44]....
        /*034c*/ 	.word	0x000024c0
        /*0350*/ 	.word	0x000000ff
        /*0354*/ 	.word	0x00000000
        /*0358*/ 	.short	0x0101
        /*035a*/ 	.byte	0x07
	.zero		1


	//   ....[45]....
        /*035c*/ 	.word	0x000028f0
        /*0360*/ 	.word	0x000000ff
        /*0364*/ 	.word	0x00000000
        /*0368*/ 	.short	0x0101
        /*036a*/ 	.byte	0x05
	.zero		1


	//   ....[46]....
        /*036c*/ 	.word	0x00003100
        /*0370*/ 	.word	0x0000000d
        /*0374*/ 	.word	0x00000110
        /*0378*/ 	.short	0x010a
        /*037a*/ 	.byte	0x3f
	.zero		1


	//   ....[47]....
        /*037c*/ 	.word	0x00003380
        /*0380*/ 	.word	0x00000006
        /*0384*/ 	.word	0x00000000
        /*0388*/ 	.short	0x0101
        /*038a*/ 	.byte	0x3f
	.zero		1


	//   ....[48]....
        /*038c*/ 	.word	0x00003a70
        /*0390*/ 	.word	0x0000000c
        /*0394*/ 	.word	0x00000110
        /*0398*/ 	.short	0x010a
        /*039a*/ 	.byte	0x3f
	.zero		1


	//   ....[49]....
        /*039c*/ 	.word	0x00003ca0
        /*03a0*/ 	.word	0x00000006
        /*03a4*/ 	.word	0x00000000
        /*03a8*/ 	.short	0x0101
        /*03aa*/ 	.byte	0x3f
	.zero		1


	//   ....[50]....
        /*03ac*/ 	.word	0x00005030
        /*03b0*/ 	.word	0x000000ff
        /*03b4*/ 	.word	0x00000138
        /*03b8*/ 	.short	0x010a
        /*03ba*/ 	.byte	0x04
	.zero		1


	//   ....[51]....
        /*03bc*/ 	.word	0x00005440
        /*03c0*/ 	.word	0x000000ff
        /*03c4*/ 	.word	0x00000120
        /*03c8*/ 	.short	0x010a
        /*03ca*/ 	.byte	0x05
	.zero		1


	//   ....[52]....
        /*03cc*/ 	.word	0x00005530
        /*03d0*/ 	.word	0x000000ff
        /*03d4*/ 	.word	0x00000110
        /*03d8*/ 	.short	0x010b
        /*03da*/ 	.byte	0x05
	.zero		1


	//   ....[53]....
        /*03dc*/ 	.word	0x00005590
        /*03e0*/ 	.word	0x000000ff
        /*03e4*/ 	.word	0x00000000
        /*03e8*/ 	.short	0x0101
        /*03ea*/ 	.byte	0x04
	.zero		1


	//   ....[54]....
        /*03ec*/ 	.word	0x000055c0
        /*03f0*/ 	.word	0x000000ff
        /*03f4*/ 	.word	0x00000128
        /*03f8*/ 	.short	0x010a
        /*03fa*/ 	.byte	0x05
	.zero		1


	//   ....[55]....
        /*03fc*/ 	.word	0x000056d0
        /*0400*/ 	.word	0x000000ff
        /*0404*/ 	.word	0x00000118
        /*0408*/ 	.short	0x010b
        /*040a*/ 	.byte	0x05
	.zero		1


	//   ....[56]....
        /*040c*/ 	.word	0x000057c0
        /*0410*/ 	.word	0x000000ff
        /*0414*/ 	.word	0x00000000
        /*0418*/ 	.short	0x0101
        /*041a*/ 	.byte	0x04
	.zero		1


	//   ....[57]....
        /*041c*/ 	.word	0x00005e10
        /*0420*/ 	.word	0x00000003
        /*0424*/ 	.word	0x00000120
        /*0428*/ 	.short	0x010a
        /*042a*/ 	.byte	0x3f
	.zero		1


	//   ....[58]....
        /*042c*/ 	.word	0x00005e60
        /*0430*/ 	.word	0x00000003
        /*0434*/ 	.word	0x00000128
        /*0438*/ 	.short	0x010a
        /*043a*/ 	.byte	0x3f
	.zero		1


	//   ....[59]....
        /*043c*/ 	.word	0x000061a0
        /*0440*/ 	.word	0x00000015
        /*0444*/ 	.word	0x00000088
        /*0448*/ 	.short	0x010a
        /*044a*/ 	.byte	0x3f
	.zero		1


	//   ....[60]....
        /*044c*/ 	.word	0x00006500
        /*0450*/ 	.word	0x00000006
        /*0454*/ 	.word	0x00000138
        /*0458*/ 	.short	0x0101
        /*045a*/ 	.byte	0x3f
	.zero		1


	//   ....[61]....
        /*045c*/ 	.word	0x00006c60
        /*0460*/ 	.word	0x00000007
        /*0464*/ 	.word	0x00000000
        /*0468*/ 	.short	0x010a
        /*046a*/ 	.byte	0x3f
	.zero		1


	//   ....[62]....
        /*046c*/ 	.word	0x00006ce0
        /*0470*/ 	.word	0x00000009
        /*0474*/ 	.word	0x00000000
        /*0478*/ 	.short	0x010a
        /*047a*/ 	.byte	0x3f
	.zero		1


	//   ....[63]....
        /*047c*/ 	.word	0x00006d70
        /*0480*/ 	.word	0x00000006
        /*0484*/ 	.word	0x00000000
        /*0488*/ 	.short	0x010a
        /*048a*/ 	.byte	0x3f
	.zero		1


	//   ....[64]....
        /*048c*/ 	.word	0x00006e00
        /*0490*/ 	.word	0x00000009
        /*0494*/ 	.word	0x00000000
        /*0498*/ 	.short	0x010a
        /*049a*/ 	.byte	0x3f
	.zero		1


	//   ....[65]....
        /*049c*/ 	.word	0x00006e90
        /*04a0*/ 	.word	0x00000006
        /*04a4*/ 	.word	0x00000000
        /*04a8*/ 	.short	0x010a
        /*04aa*/ 	.byte	0x3f
	.zero		1


	//   ....[66]....
        /*04ac*/ 	.word	0x00006f20
        /*04b0*/ 	.word	0x00000009
        /*04b4*/ 	.word	0x00000000
        /*04b8*/ 	.short	0x010a
        /*04ba*/ 	.byte	0x3f
	.zero		1


	//   ....[67]....
        /*04bc*/ 	.word	0x00006fb0
        /*04c0*/ 	.word	0x00000006
        /*04c4*/ 	.word	0x00000000
        /*04c8*/ 	.short	0x010a
        /*04ca*/ 	.byte	0x3f
	.zero		1


	//   ....[68]....
        /*04cc*/ 	.word	0x00007040
        /*04d0*/ 	.word	0x00000009
        /*04d4*/ 	.word	0x00000000
        /*04d8*/ 	.short	0x010a
        /*04da*/ 	.byte	0x3f
	.zero		1


	//   ....[69]....
        /*04dc*/ 	.word	0x000070d0
        /*04e0*/ 	.word	0x00000006
        /*04e4*/ 	.word	0x00000000
        /*04e8*/ 	.short	0x010a
        /*04ea*/ 	.byte	0x3f
	.zero		1


	//   ....[70]....
        /*04ec*/ 	.word	0x00007160
        /*04f0*/ 	.word	0x00000009
        /*04f4*/ 	.word	0x00000000
        /*04f8*/ 	.short	0x010a
        /*04fa*/ 	.byte	0x3f
	.zero		1


	//   ....[71]....
        /*04fc*/ 	.word	0x000071f0
        /*0500*/ 	.word	0x00000006
        /*0504*/ 	.word	0x00000000
        /*0508*/ 	.short	0x010a
        /*050a*/ 	.byte	0x3f
	.zero		1


	//   ....[72]....
        /*050c*/ 	.word	0x00007280
        /*0510*/ 	.word	0x00000009
        /*0514*/ 	.word	0x00000000
        /*0518*/ 	.short	0x010a
        /*051a*/ 	.byte	0x3f
	.zero		1


	//   ....[73]....
        /*051c*/ 	.word	0x00007310
        /*0520*/ 	.word	0x00000006
        /*0524*/ 	.word	0x00000000
        /*0528*/ 	.short	0x010a
        /*052a*/ 	.byte	0x3f
	.zero		1


	//   ....[74]....
        /*052c*/ 	.word	0x000073a0
        /*0530*/ 	.word	0x00000009
        /*0534*/ 	.word	0x00000000
        /*0538*/ 	.short	0x010a
        /*053a*/ 	.byte	0x3f
	.zero		1


	//   ....[75]....
        /*053c*/ 	.word	0x00007430
        /*0540*/ 	.word	0x00000006
        /*0544*/ 	.word	0x00000000
        /*0548*/ 	.short	0x010a
        /*054a*/ 	.byte	0x3f
	.zero		1


	//   ....[76]....
        /*054c*/ 	.word	0x000074c0
        /*0550*/ 	.word	0x00000009
        /*0554*/ 	.word	0x00000000
        /*0558*/ 	.short	0x010a
        /*055a*/ 	.byte	0x3f
	.zero		1


	//   ....[77]....
        /*055c*/ 	.word	0x00007550
        /*0560*/ 	.word	0x00000003
        /*0564*/ 	.word	0x00000000
        /*0568*/ 	.short	0x010a
        /*056a*/ 	.byte	0x3f
	.zero		1


	//   ....[78]....
        /*056c*/ 	.word	0x000075c0
        /*0570*/ 	.word	0x00000005
        /*0574*/ 	.word	0x00000000
        /*0578*/ 	.short	0x010a
        /*057a*/ 	.byte	0x3f
	.zero		1


	//   ....[79]....
        /*057c*/ 	.word	0x00007620
        /*0580*/ 	.word	0x00000005
        /*0584*/ 	.word	0x00000000
        /*0588*/ 	.short	0x010a
        /*058a*/ 	.byte	0x3f
	.zero		1


	//   ....[80]....
        /*058c*/ 	.word	0x00007670
        /*0590*/ 	.word	0x0000000d
        /*0594*/ 	.word	0x00000110
        /*0598*/ 	.short	0x010a
        /*059a*/ 	.byte	0x3f
	.zero		1


	//   ....[81]....
        /*059c*/ 	.word	0x000076c0
        /*05a0*/ 	.word	0x0000000c
        /*05a4*/ 	.word	0x00000110
        /*05a8*/ 	.short	0x010a
        /*05aa*/ 	.byte	0x3f
	.zero		1


	//   ....[82]....
        /*05ac*/ 	.word	0x00007720
        /*05b0*/ 	.word	0x0000000a
        /*05b4*/ 	.word	0x00000138
        /*05b8*/ 	.short	0x010a
        /*05ba*/ 	.byte	0x3f
	.zero		1


	//   ....[83]....
        /*05bc*/ 	.word	0x00007780
        /*05c0*/ 	.word	0x00000005
        /*05c4*/ 	.word	0x00000120
        /*05c8*/ 	.short	0x010a
        /*05ca*/ 	.byte	0x3f
	.zero		1


	//   ....[84]....
        /*05cc*/ 	.word	0x000077e0
        /*05d0*/ 	.word	0x00000005
        /*05d4*/ 	.word	0x00000128
        /*05d8*/ 	.short	0x010a
        /*05da*/ 	.byte	0x3f
	.zero		1


	//   ....[85]....
        /*05dc*/ 	.word	0x00007830
        /*05e0*/ 	.word	0x00000003
        /*05e4*/ 	.word	0x00000120
        /*05e8*/ 	.short	0x010a
        /*05ea*/ 	.byte	0x3f
	.zero		1


	//   ....[86]....
        /*05ec*/ 	.word	0x00007900
        /*05f0*/ 	.word	0x00000015
        /*05f4*/ 	.word	0x00000088
        /*05f8*/ 	.short	0x010a
        /*05fa*/ 	.byte	0x3f
	.zero		1


	//   ....[87]....
        /*05fc*/ 	.word	0x000079d0
        /*0600*/ 	.word	0x00000007
        /*0604*/ 	.word	0x00000000
        /*0608*/ 	.short	0x010a
        /*060a*/ 	.byte	0x3f
	.zero		1


	//   ....[88]....
        /*060c*/ 	.word	0x00007a20
        /*0610*/ 	.word	0x00000009
        /*0614*/ 	.word	0x00000000
        /*0618*/ 	.short	0x010a
        /*061a*/ 	.byte	0x3f
	.zero		1


	//   ....[89]....
        /*061c*/ 	.word	0x00007a70
        /*0620*/ 	.word	0x00000006
        /*0624*/ 	.word	0x00000000
        /*0628*/ 	.short	0x010a
        /*062a*/ 	.byte	0x3f
	.zero		1


	//   ....[90]....
        /*062c*/ 	.word	0x00007ac0
        /*0630*/ 	.word	0x00000009
        /*0634*/ 	.word	0x00000000
        /*0638*/ 	.short	0x010a
        /*063a*/ 	.byte	0x3f
	.zero		1


	//   ....[91]....
        /*063c*/ 	.word	0x00007b10
        /*0640*/ 	.word	0x00000006
        /*0644*/ 	.word	0x00000000
        /*0648*/ 	.short	0x010a
        /*064a*/ 	.byte	0x3f
	.zero		1


	//   ....[92]....
        /*064c*/ 	.word	0x00007b60
        /*0650*/ 	.word	0x00000009
        /*0654*/ 	.word	0x00000000
        /*0658*/ 	.short	0x010a
        /*065a*/ 	.byte	0x3f
	.zero		1


	//   ....[93]....
        /*065c*/ 	.word	0x00007bb0
        /*0660*/ 	.word	0x00000006
        /*0664*/ 	.word	0x00000000
        /*0668*/ 	.short	0x010a
        /*066a*/ 	.byte	0x3f
	.zero		1


	//   ....[94]....
        /*066c*/ 	.word	0x00007c00
        /*0670*/ 	.word	0x00000009
        /*0674*/ 	.word	0x00000000
        /*0678*/ 	.short	0x010a
        /*067a*/ 	.byte	0x3f
	.zero		1


	//   ....[95]....
        /*067c*/ 	.word	0x00007c50
        /*0680*/ 	.word	0x00000006
        /*0684*/ 	.word	0x00000000
        /*0688*/ 	.short	0x010a
        /*068a*/ 	.byte	0x3f
	.zero		1


	//   ....[96]....
        /*068c*/ 	.word	0x00007ca0
        /*0690*/ 	.word	0x00000009
        /*0694*/ 	.word	0x00000000
        /*0698*/ 	.short	0x010a
        /*069a*/ 	.byte	0x3f
	.zero		1


	//   ....[97]....
        /*069c*/ 	.word	0x00007cf0
        /*06a0*/ 	.word	0x00000006
        /*06a4*/ 	.word	0x00000000
        /*06a8*/ 	.short	0x010a
        /*06aa*/ 	.byte	0x3f
	.zero		1


	//   ....[98]....
        /*06ac*/ 	.word	0x00007d40
        /*06b0*/ 	.word	0x00000009
        /*06b4*/ 	.word	0x00000000
        /*06b8*/ 	.short	0x010a
        /*06ba*/ 	.byte	0x3f
	.zero		1


	//   ....[99]....
        /*06bc*/ 	.word	0x00007d90
        /*06c0*/ 	.word	0x00000006
        /*06c4*/ 	.word	0x00000000
        /*06c8*/ 	.short	0x010a
        /*06ca*/ 	.byte	0x3f
	.zero		1


	//   ....[100]....
        /*06cc*/ 	.word	0x00007de0
        /*06d0*/ 	.word	0x00000009
        /*06d4*/ 	.word	0x00000000
        /*06d8*/ 	.short	0x010a
        /*06da*/ 	.byte	0x3f
	.zero		1


	//   ....[101]....
        /*06dc*/ 	.word	0x00007e30
        /*06e0*/ 	.word	0x00000006
        /*06e4*/ 	.word	0x00000000
        /*06e8*/ 	.short	0x010a
        /*06ea*/ 	.byte	0x3f
	.zero		1


	//   ....[102]....
        /*06ec*/ 	.word	0x00007e80
        /*06f0*/ 	.word	0x00000009
        /*06f4*/ 	.word	0x00000000
        /*06f8*/ 	.short	0x010a
        /*06fa*/ 	.byte	0x3f
	.zero		1


	//----- nvinfo : EIATTR_NUM_MBARRIERS
	.align		4
.L_35:
        /*06fc*/ 	.byte	0x03, 0x38
        /*06fe*/ 	.short	0x0028


	//----- nvinfo : EIATTR_EXIT_INSTR_OFFSETS
	.align		4
        /*0700*/ 	.byte	0x04, 0x1c
        /*0702*/ 	.short	(.L_37 - .L_36)


	//   ....[0]....
.L_36:
        /*0704*/ 	.word	0x00000c70


	//   ....[1]....
        /*0708*/ 	.word	0x00001480


	//   ....[2]....
        /*070c*/ 	.word	0x00004960


	//   ....[3]....
        /*0710*/ 	.word	0x00004f90


	//   ....[4]....
        /*0714*/ 	.word	0x00004fc0


	//   ....[5]....
        /*0718*/ 	.word	0x00005eb0


	//   ....[6]....
        /*071c*/ 	.word	0x000075a0


	//----- nvinfo : EIATTR_MAX_THREADS
	.align		4
.L_37:
        /*0720*/ 	.byte	0x04, 0x05
        /*0722*/ 	.short	(.L_39 - .L_38)
.L_38:
        /*0724*/ 	.word	0x00000180
        /*0728*/ 	.word	0x00000001
        /*072c*/ 	.word	0x00000001


	//----- nvinfo : EIATTR_CRS_STACK_SIZE
	.align		4
.L_39:
        /*0730*/ 	.byte	0x04, 0x1e
        /*0732*/ 	.short	(.L_41 - .L_40)
.L_40:
        /*0734*/ 	.word	0x00000000


	//----- nvinfo : EIATTR_CBANK_PARAM_SIZE
	.align		4
.L_41:
        /*0738*/ 	.byte	0x03, 0x19
        /*073a*/ 	.short	0x0770


	//----- nvinfo : EIATTR_PARAM_CBANK
	.align		4
        /*073c*/ 	.byte	0x04, 0x0a
        /*073e*/ 	.short	(.L_43 - .L_42)
	.align		4
.L_42:
        /*0740*/ 	.word	index@(.nv.constant0._ZN7cutlass13device_kernelINS_4gemm6kernel13GemmUniversalIN4cute5tupleIJiiiiEEENS1_10collective13CollectiveMmaINS1_37MainloopSm90TmaGmmaWarpSpecializedFP8ILi17ENS5_IJNS4_1CILi1EEESB_SB_EEENS1_35KernelTmaWarpSpecializedCooperativeEEENS5_IJNSA_ILi128EEENSA_ILi64EEESG_EEENS_12float_e4m3_tENS5_IJlSB_lEEESI_SJ_NS4_8TiledMMAINS4_8MMA_AtomIJNS4_4SM904GMMA30MMA_64x64x32_F32E4M3E4M3_SS_TNILNSN_7ScaleInE1ELSP_1EEEEEENS4_6LayoutINS5_IJNSA_ILi2EEESB_SB_EEENS5_IJSB_NSA_ILi0EEESV_EEEEENS5_IJNS4_10UnderscoreESY_SY_EEEEENS4_13SM90_TMA_LOADENS4_14ComposedLayoutINS4_7SwizzleILi2ELi4ELi3EEENS4_18smem_ptr_flag_bitsILi8EEENSS_INS5_IJNSA_ILi8EEESG_EEENS5_IJSG_SB_EEEEEEEvNS4_8identityES11_S1B_vS1C_EENS_8epilogue10collective18CollectiveEpilogueINS1E_22Sm90TmaWarpSpecializedILi2ELi2ELi16ELb0ELb0EEEJSH_NS5_IJSF_NSA_ILi32EEEEEESI_SJ_SI_SJ_NS1E_6fusion15FusionCallbacksIS1I_NS1L_13LinCombEltActINS1E_6thread4ReLuESI_fSI_fLNS_15FloatRoundStyleE2EEESH_S1K_JEEES11_NS12_INS13_ILi1ELi4ELi3EEES16_NSS_INS5_IJS17_S1J_EEENS5_IJS1J_SB_EEEEEEENS4_39AutoVectorizingCopyWithAssumedAlignmentILi128EEENS4_14SM90_TMA_STOREES1X_S1Z_NS4_9Copy_AtomIJNS4_17SM90_U32x4_STSM_NENS_6half_tEEEEvEEEvvEEEEvNT_6ParamsE)
        /*0744*/ 	.short	0x0210
        /*0746*/ 	.short	0x0770


	//----- nvinfo : EIATTR_SW_WAR
	.align		4
.L_43:
        /*0748*/ 	.byte	0x04, 0x36
        /*074a*/ 	.short	(.L_45 - .L_44)
.L_44:
        /*074c*/ 	.word	0x00000008
.L_45:


//--------------------- .nv.callgraph             --------------------------
	.section	.nv.callgraph,"",@"SHT_CUDA_CALLGRAPH"
	.align	4
	.sectionentsize	8
	.align		4
        /*0000*/ 	.word	0x00000000
	.align		4
        /*0004*/ 	.word	0xffffffff
	.align		4
        /*0008*/ 	.word	index@(_ZN7cutlass13device_kernelINS_4gemm6kernel13GemmUniversalIN4cute5tupleIJiiiiEEENS1_10collective13CollectiveMmaINS1_37MainloopSm90TmaGmmaWarpSpecializedFP8ILi17ENS5_IJNS4_1CILi1EEESB_SB_EEENS1_35KernelTmaWarpSpecializedCooperativeEEENS5_IJNSA_ILi128EEENSA_ILi64EEESG_EEENS_12float_e4m3_tENS5_IJlSB_lEEESI_SJ_NS4_8TiledMMAINS4_8MMA_AtomIJNS4_4SM904GMMA30MMA_64x64x32_F32E4M3E4M3_SS_TNILNSN_7ScaleInE1ELSP_1EEEEEENS4_6LayoutINS5_IJNSA_ILi2EEESB_SB_EEENS5_IJSB_NSA_ILi0EEESV_EEEEENS5_IJNS4_10UnderscoreESY_SY_EEEEENS4_13SM90_TMA_LOADENS4_14ComposedLayoutINS4_7SwizzleILi2ELi4ELi3EEENS4_18smem_ptr_flag_bitsILi8EEENSS_INS5_IJNSA_ILi8EEESG_EEENS5_IJSG_SB_EEEEEEEvNS4_8identityES11_S1B_vS1C_EENS_8epilogue10collective18CollectiveEpilogueINS1E_22Sm90TmaWarpSpecializedILi2ELi2ELi16ELb0ELb0EEEJSH_NS5_IJSF_NSA_ILi32EEEEEESI_SJ_SI_SJ_NS1E_6fusion15FusionCallbacksIS1I_NS1L_13LinCombEltActINS1E_6thread4ReLuESI_fSI_fLNS_15FloatRoundStyleE2EEESH_S1K_JEEES11_NS12_INS13_ILi1ELi4ELi3EEES16_NSS_INS5_IJS17_S1J_EEENS5_IJS1J_SB_EEEEEEENS4_39AutoVectorizingCopyWithAssumedAlignmentILi128EEENS4_14SM90_TMA_STOREES1X_S1Z_NS4_9Copy_AtomIJNS4_17SM90_U32x4_STSM_NENS_6half_tEEEEvEEEvvEEEEvNT_6ParamsE)
	.align		4
        /*000c*/ 	.word	index@(__assertfail)
	.align		4
        /*0010*/ 	.word	0x00000000
	.align		4
        /*0014*/ 	.word	0xfffffffe
	.align		4
        /*0018*/ 	.word	0x00000000
	.align		4
        /*001c*/ 	.word	0xfffffffd
	.align		4
        /*0020*/ 	.word	0x00000000
	.align		4
        /*0024*/ 	.word	0xfffffffc


//--------------------- .nv.constant4             --------------------------
	.section	.nv.constant4,"a",@progbits
	.align	8
	.align		8
.nv.constant4:
        /*0000*/ 	.dword	__assertfail
	.align		8
        /*0008*/ 	.dword	__unnamed_1
	.align		8
        /*0010*/ 	.dword	_ZN39_INTERNAL_141701c3_4_k_cu_c3a490b9_32974cuda3std3__45__cpo5beginE
	.align		8
        /*0018*/ 	.dword	_ZN39_INTERNAL_141701c3_4_k_cu_c3a490b9_32974cuda3std3__45__cpo3endE
	.align		8
        /*0020*/ 	.dword	_ZN39_INTERNAL_141701c3_4_k_cu_c3a490b9_32974cuda3std3__45__cpo6cbeginE
	.align		8
        /*0028*/ 	.dword	_ZN39_INTERNAL_141701c3_4_k_cu_c3a490b9_32974cuda3std3__45__cpo4cendE
	.align		8
        /*0030*/ 	.dword	_ZN39_INTERNAL_141701c3_4_k_cu_c3a490b9_32974cuda3std3__441_GLOBAL__N__141701c3_4_k_cu_c3a490b9_32976ignoreE
	.align		8
        /*0038*/ 	.dword	_ZN39_INTERNAL_141701c3_4_k_cu_c3a490b9_32974cuda3std3__419piecewise_constructE
	.align		8
        /*0040*/ 	.dword	_ZN39_INTERNAL_141701c3_4_k_cu_c3a490b9_32974cuda3std3__48in_placeE
	.align		8
        /*0048*/ 	.dword	_ZN39_INTERNAL_141701c3_4_k_cu_c3a490b9_32974cuda3std6ranges3__45__cpo4swapE
	.align		8
        /*0050*/ 	.dword	_ZN39_INTERNAL_141701c3_4_k_cu_c3a490b9_32974cuda3std6ranges3__45__cpo9iter_moveE
	.align		8
        /*0058*/ 	.dword	_ZN39_INTERNAL_141701c3_4_k_cu_c3a490b9_32974cute7productE
	.align		8
        /*0060*/ 	.dword	_ZN39_INTERNAL_141701c3_4_k_cu_c3a490b9_32974cute1_E
	.align		8
        /*0068*/ 	.dword	$str$24
	.align		8
        /*0070*/ 	.dword	$str$25


//--------------------- .text._ZN7cutlass13device_kernelINS_4gemm6kernel13GemmUniversalIN4cute5tupleIJiiiiEEENS1_10collective13CollectiveMmaINS1_37MainloopSm90TmaGmmaWarpSpecializedFP8ILi17ENS5_IJNS4_1CILi1EEESB_SB_EEENS1_35KernelTmaWarpSpecializedCooperativeEEENS5_IJNSA_ILi128EEENSA_ILi64EEESG_EEENS_12float_e4m3_tENS5_IJlSB_lEEESI_SJ_NS4_8TiledMMAINS4_8MMA_AtomIJNS4_4SM904GMMA30MMA_64x64x32_F32E4M3E4M3_SS_TNILNSN_7ScaleInE1ELSP_1EEEEEENS4_6LayoutINS5_IJNSA_ILi2EEESB_SB_EEENS5_IJSB_NSA_ILi0EEESV_EEEEENS5_IJNS4_10UnderscoreESY_SY_EEEEENS4_13SM90_TMA_LOADENS4_14ComposedLayoutINS4_7SwizzleILi2ELi4ELi3EEENS4_18smem_ptr_flag_bitsILi8EEENSS_INS5_IJNSA_ILi8EEESG_EEENS5_IJSG_SB_EEEEEEEvNS4_8identityES11_S1B_vS1C_EENS_8epilogue10collective18CollectiveEpilogueINS1E_22Sm90TmaWarpSpecializedILi2ELi2ELi16ELb0ELb0EEEJSH_NS5_IJSF_NSA_ILi32EEEEEESI_SJ_SI_SJ_NS1E_6fusion15FusionCallbacksIS1I_NS1L_13LinCombEltActINS1E_6thread4ReLuESI_fSI_fLNS_15FloatRoundStyleE2EEESH_S1K_JEEES11_NS12_INS13_ILi1ELi4ELi3EEES16_NSS_INS5_IJS17_S1J_EEENS5_IJS1J_SB_EEEEEEENS4_39AutoVectorizingCopyWithAssumedAlignmentILi128EEENS4_14SM90_TMA_STOREES1X_S1Z_NS4_9Copy_AtomIJNS4_17SM90_U32x4_STSM_NENS_6half_tEEEEvEEEvvEEEEvNT_6ParamsE --------------------------
	.section	.text._ZN7cutlass13device_kernelINS_4gemm6kernel13GemmUniversalIN4cute5tupleIJiiiiEEENS1_10collective13CollectiveMmaINS1_37MainloopSm90TmaGmmaWarpSpecializedFP8ILi17ENS5_IJNS4_1CILi1EEESB_SB_EEENS1_35KernelTmaWarpSpecializedCooperativeEEENS5_IJNSA_ILi128EEENSA_ILi64EEESG_EEENS_12float_e4m3_tENS5_IJlSB_lEEESI_SJ_NS4_8TiledMMAINS4_8MMA_AtomIJNS4_4SM904GMMA30MMA_64x64x32_F32E4M3E4M3_SS_TNILNSN_7ScaleInE1ELSP_1EEEEEENS4_6LayoutINS5_IJNSA_ILi2EEESB_SB_EEENS5_IJSB_NSA_ILi0EEESV_EEEEENS5_IJNS4_10UnderscoreESY_SY_EEEEENS4_13SM90_TMA_LOADENS4_14ComposedLayoutINS4_7SwizzleILi2ELi4ELi3EEENS4_18smem_ptr_flag_bitsILi8EEENSS_INS5_IJNSA_ILi8EEESG_EEENS5_IJSG_SB_EEEEEEEvNS4_8identityES11_S1B_vS1C_EENS_8epilogue10collective18CollectiveEpilogueINS1E_22Sm90TmaWarpSpecializedILi2ELi2ELi16ELb0ELb0EEEJSH_NS5_IJSF_NSA_ILi32EEEEEESI_SJ_SI_SJ_NS1E_6fusion15FusionCallbacksIS1I_NS1L_13LinCombEltActINS1E_6thread4ReLuESI_fSI_fLNS_15FloatRoundStyleE2EEESH_S1K_JEEES11_NS12_INS13_ILi1ELi4ELi3EEES16_NSS_INS5_IJS17_S1J_EEENS5_IJS1J_SB_EEEEEEENS4_39AutoVectorizingCopyWithAssumedAlignmentILi128EEENS4_14SM90_TMA_STOREES1X_S1Z_NS4_9Copy_AtomIJNS4_17SM90_U32x4_STSM_NENS_6half_tEEEEvEEEvvEEEEvNT_6ParamsE,"ax",@progbits
	.align	128
.text._ZN7cutlass13device_kernelINS_4gemm6kernel13GemmUniversalIN4cute5tupleIJiiiiEEENS1_10collective13CollectiveMmaINS1_37MainloopSm90TmaGmmaWarpSpecializedFP8ILi17ENS5_IJNS4_1CILi1EEESB_SB_EEENS1_35KernelTmaWarpSpecializedCooperativeEEENS5_IJNSA_ILi128EEENSA_ILi64EEESG_EEENS_12float_e4m3_tENS5_IJlSB_lEEESI_SJ_NS4_8TiledMMAINS4_8MMA_AtomIJNS4_4SM904GMMA30MMA_64x64x32_F32E4M3E4M3_SS_TNILNSN_7ScaleInE1ELSP_1EEEEEENS4_6LayoutINS5_IJNSA_ILi2EEESB_SB_EEENS5_IJSB_NSA_ILi0EEESV_EEEEENS5_IJNS4_10UnderscoreESY_SY_EEEEENS4_13SM90_TMA_LOADENS4_14ComposedLayoutINS4_7SwizzleILi2ELi4ELi3EEENS4_18smem_ptr_flag_bitsILi8EEENSS_INS5_IJNSA_ILi8EEESG_EEENS5_IJSG_SB_EEEEEEEvNS4_8identityES11_S1B_vS1C_EENS_8epilogue10collective18CollectiveEpilogueINS1E_22Sm90TmaWarpSpecializedILi2ELi2ELi16ELb0ELb0EEEJSH_NS5_IJSF_NSA_ILi32EEEEEESI_SJ_SI_SJ_NS1E_6fusion15FusionCallbacksIS1I_NS1L_13LinCombEltActINS1E_6thread4ReLuESI_fSI_fLNS_15FloatRoundStyleE2EEESH_S1K_JEEES11_NS12_INS13_ILi1ELi4ELi3EEES16_NSS_INS5_IJS17_S1J_EEENS5_IJS1J_SB_EEEEEEENS4_39AutoVectorizingCopyWithAssumedAlignmentILi128EEENS4_14SM90_TMA_STOREES1X_S1Z_NS4_9Copy_AtomIJNS4_17SM90_U32x4_STSM_NENS_6half_tEEEEvEEEvvEEEEvNT_6ParamsE:
        .type           _ZN7cutlass13device_kernelINS_4gemm6kernel13GemmUniversalIN4cute5tupleIJiiiiEEENS1_10collective13CollectiveMmaINS1_37MainloopSm90TmaGmmaWarpSpecializedFP8ILi17ENS5_IJNS4_1CILi1EEESB_SB_EEENS1_35KernelTmaWarpSpecializedCooperativeEEENS5_IJNSA_ILi128EEENSA_ILi64EEESG_EEENS_12float_e4m3_tENS5_IJlSB_lEEESI_SJ_NS4_8TiledMMAINS4_8MMA_AtomIJNS4_4SM904GMMA30MMA_64x64x32_F32E4M3E4M3_SS_TNILNSN_7ScaleInE1ELSP_1EEEEEENS4_6LayoutINS5_IJNSA_ILi2EEESB_SB_EEENS5_IJSB_NSA_ILi0EEESV_EEEEENS5_IJNS4_10UnderscoreESY_SY_EEEEENS4_13SM90_TMA_LOADENS4_14ComposedLayoutINS4_7SwizzleILi2ELi4ELi3EEENS4_18smem_ptr_flag_bitsILi8EEENSS_INS5_IJNSA_ILi8EEESG_EEENS5_IJSG_SB_EEEEEEEvNS4_8identityES11_S1B_vS1C_EENS_8epilogue10collective18CollectiveEpilogueINS1E_22Sm90TmaWarpSpecializedILi2ELi2ELi16ELb0ELb0EEEJSH_NS5_IJSF_NSA_ILi32EEEEEESI_SJ_SI_SJ_NS1E_6fusion15FusionCallbacksIS1I_NS1L_13LinCombEltActINS1E_6thread4ReLuESI_fSI_fLNS_15FloatRoundStyleE2EEESH_S1K_JEEES11_NS12_INS13_ILi1ELi4ELi3EEES16_NSS_INS5_IJS17_S1J_EEENS5_IJS1J_SB_EEEEEEENS4_39AutoVectorizingCopyWithAssumedAlignmentILi128EEENS4_14SM90_TMA_STOREES1X_S1Z_NS4_9Copy_AtomIJNS4_17SM90_U32x4_STSM_NENS_6half_tEEEEvEEEvvEEEEvNT_6ParamsE,@function
        .size           _ZN7cutlass13device_kernelINS_4gemm6kernel13GemmUniversalIN4cute5tupleIJiiiiEEENS1_10collective13CollectiveMmaINS1_37MainloopSm90TmaGmmaWarpSpecializedFP8ILi17ENS5_IJNS4_1CILi1EEESB_SB_EEENS1_35KernelTmaWarpSpecializedCooperativeEEENS5_IJNSA_ILi128EEENSA_ILi64EEESG_EEENS_12float_e4m3_tENS5_IJlSB_lEEESI_SJ_NS4_8TiledMMAINS4_8MMA_AtomIJNS4_4SM904GMMA30MMA_64x64x32_F32E4M3E4M3_SS_TNILNSN_7ScaleInE1ELSP_1EEEEEENS4_6LayoutINS5_IJNSA_ILi2EEESB_SB_EEENS5_IJSB_NSA_ILi0EEESV_EEEEENS5_IJNS4_10UnderscoreESY_SY_EEEEENS4_13SM90_TMA_LOADENS4_14ComposedLayoutINS4_7SwizzleILi2ELi4ELi3EEENS4_18smem_ptr_flag_bitsILi8EEENSS_INS5_IJNSA_ILi8EEESG_EEENS5_IJSG_SB_EEEEEEEvNS4_8identityES11_S1B_vS1C_EENS_8epilogue10collective18CollectiveEpilogueINS1E_22Sm90TmaWarpSpecializedILi2ELi2ELi16ELb0ELb0EEEJSH_NS5_IJSF_NSA_ILi32EEEEEESI_SJ_SI_SJ_NS1E_6fusion15FusionCallbacksIS1I_NS1L_13LinCombEltActINS1E_6thread4ReLuESI_fSI_fLNS_15FloatRoundStyleE2EEESH_S1K_JEEES11_NS12_INS13_ILi1ELi4ELi3EEES16_NSS_INS5_IJS17_S1J_EEENS5_IJS1J_SB_EEEEEEENS4_39AutoVectorizingCopyWithAssumedAlignmentILi128EEENS4_14SM90_TMA_STOREES1X_S1Z_NS4_9Copy_AtomIJNS4_17SM90_U32x4_STSM_NENS_6half_tEEEEvEEEvvEEEEvNT_6ParamsE,(.L_x_171 - _ZN7cutlass13device_kernelINS_4gemm6kernel13GemmUniversalIN4cute5tupleIJiiiiEEENS1_10collective13CollectiveMmaINS1_37MainloopSm90TmaGmmaWarpSpecializedFP8ILi17ENS5_IJNS4_1CILi1EEESB_SB_EEENS1_35KernelTmaWarpSpecializedCooperativeEEENS5_IJNSA_ILi128EEENSA_ILi64EEESG_EEENS_12float_e4m3_tENS5_IJlSB_lEEESI_SJ_NS4_8TiledMMAINS4_8MMA_AtomIJNS4_4SM904GMMA30MMA_64x64x32_F32E4M3E4M3_SS_TNILNSN_7ScaleInE1ELSP_1EEEEEENS4_6LayoutINS5_IJNSA_ILi2EEESB_SB_EEENS5_IJSB_NSA_ILi0EEESV_EEEEENS5_IJNS4_10UnderscoreESY_SY_EEEEENS4_13SM90_TMA_LOADENS4_14ComposedLayoutINS4_7SwizzleILi2ELi4ELi3EEENS4_18smem_ptr_flag_bitsILi8EEENSS_INS5_IJNSA_ILi8EEESG_EEENS5_IJSG_SB_EEEEEEEvNS4_8identityES11_S1B_vS1C_EENS_8epilogue10collective18CollectiveEpilogueINS1E_22Sm90TmaWarpSpecializedILi2ELi2ELi16ELb0ELb0EEEJSH_NS5_IJSF_NSA_ILi32EEEEEESI_SJ_SI_SJ_NS1E_6fusion15FusionCallbacksIS1I_NS1L_13LinCombEltActINS1E_6thread4ReLuESI_fSI_fLNS_15FloatRoundStyleE2EEESH_S1K_JEEES11_NS12_INS13_ILi1ELi4ELi3EEES16_NSS_INS5_IJS17_S1J_EEENS5_IJS1J_SB_EEEEEEENS4_39AutoVectorizingCopyWithAssumedAlignmentILi128EEENS4_14SM90_TMA_STOREES1X_S1Z_NS4_9Copy_AtomIJNS4_17SM90_U32x4_STSM_NENS_6half_tEEEEvEEEvvEEEEvNT_6ParamsE)
        .other          _ZN7cutlass13device_kernelINS_4gemm6kernel13GemmUniversalIN4cute5tupleIJiiiiEEENS1_10collective13CollectiveMmaINS1_37MainloopSm90TmaGmmaWarpSpecializedFP8ILi17ENS5_IJNS4_1CILi1EEESB_SB_EEENS1_35KernelTmaWarpSpecializedCooperativeEEENS5_IJNSA_ILi128EEENSA_ILi64EEESG_EEENS_12float_e4m3_tENS5_IJlSB_lEEESI_SJ_NS4_8TiledMMAINS4_8MMA_AtomIJNS4_4SM904GMMA30MMA_64x64x32_F32E4M3E4M3_SS_TNILNSN_7ScaleInE1ELSP_1EEEEEENS4_6LayoutINS5_IJNSA_ILi2EEESB_SB_EEENS5_IJSB_NSA_ILi0EEESV_EEEEENS5_IJNS4_10UnderscoreESY_SY_EEEEENS4_13SM90_TMA_LOADENS4_14ComposedLayoutINS4_7SwizzleILi2ELi4ELi3EEENS4_18smem_ptr_flag_bitsILi8EEENSS_INS5_IJNSA_ILi8EEESG_EEENS5_IJSG_SB_EEEEEEEvNS4_8identityES11_S1B_vS1C_EENS_8epilogue10collective18CollectiveEpilogueINS1E_22Sm90TmaWarpSpecializedILi2ELi2ELi16ELb0ELb0EEEJSH_NS5_IJSF_NSA_ILi32EEEEEESI_SJ_SI_SJ_NS1E_6fusion15FusionCallbacksIS1I_NS1L_13LinCombEltActINS1E_6thread4ReLuESI_fSI_fLNS_15FloatRoundStyleE2EEESH_S1K_JEEES11_NS12_INS13_ILi1ELi4ELi3EEES16_NSS_INS5_IJS17_S1J_EEENS5_IJS1J_SB_EEEEEEENS4_39AutoVectorizingCopyWithAssumedAlignmentILi128EEENS4_14SM90_TMA_STOREES1X_S1Z_NS4_9Copy_AtomIJNS4_17SM90_U32x4_STSM_NENS_6half_tEEEEvEEEvvEEEEvNT_6ParamsE,@"STO_CUDA_ENTRY STV_DEFAULT"
_ZN7cutlass13device_kernelINS_4gemm6kernel13GemmUniversalIN4cute5tupleIJiiiiEEENS1_10collective13CollectiveMmaINS1_37MainloopSm90TmaGmmaWarpSpecializedFP8ILi17ENS5_IJNS4_1CILi1EEESB_SB_EEENS1_35KernelTmaWarpSpecializedCooperativeEEENS5_IJNSA_ILi128EEENSA_ILi64EEESG_EEENS_12float_e4m3_tENS5_IJlSB_lEEESI_SJ_NS4_8TiledMMAINS4_8MMA_AtomIJNS4_4SM904GMMA30MMA_64x64x32_F32E4M3E4M3_SS_TNILNSN_7ScaleInE1ELSP_1EEEEEENS4_6LayoutINS5_IJNSA_ILi2EEESB_SB_EEENS5_IJSB_NSA_ILi0EEESV_EEEEENS5_IJNS4_10UnderscoreESY_SY_EEEEENS4_13SM90_TMA_LOADENS4_14ComposedLayoutINS4_7SwizzleILi2ELi4ELi3EEENS4_18smem_ptr_flag_bitsILi8EEENSS_INS5_IJNSA_ILi8EEESG_EEENS5_IJSG_SB_EEEEEEEvNS4_8identityES11_S1B_vS1C_EENS_8epilogue10collective18CollectiveEpilogueINS1E_22Sm90TmaWarpSpecializedILi2ELi2ELi16ELb0ELb0EEEJSH_NS5_IJSF_NSA_ILi32EEEEEESI_SJ_SI_SJ_NS1E_6fusion15FusionCallbacksIS1I_NS1L_13LinCombEltActINS1E_6thread4ReLuESI_fSI_fLNS_15FloatRoundStyleE2EEESH_S1K_JEEES11_NS12_INS13_ILi1ELi4ELi3EEES16_NSS_INS5_IJS17_S1J_EEENS5_IJS1J_SB_EEEEEEENS4_39AutoVectorizingCopyWithAssumedAlignmentILi128EEENS4_14SM90_TMA_STOREES1X_S1Z_NS4_9Copy_AtomIJNS4_17SM90_U32x4_STSM_NENS_6half_tEEEEvEEEvvEEEEvNT_6ParamsE:
[----:B------:R-:W1:Y:S01]  /*0000*/  LDC R1, c[0x0][0x28] ;  /* 0x00000a00ff017b82 */ /* 0x000e620000000800 */
[----:B------:R-:W2:Y:S07]  /*0010*/  S2R R18, SR_TID.X ;  /* 0x0000000000127919 */ /* 0x000eae0000002100 */
[----:B------:R-:W3:Y:S01]  /*0020*/  LDC.64 R8, c[0x0][0x588] ;  /* 0x00016200ff087b82 */ /* 0x000ee20000000a00 */
[----:B------:R-:W-:Y:S01]  /*0030*/  ELECT P0, URZ, PT ;  /* 0x00000000003f782f */ /* 0x000fe20003800000 */
[----:B------:R-:W-:Y:S01]  /*0040*/  BSSY B0, `(.L_x_0) ;  /* 0x0000016000007945 */ /* 0x000fe20003800000 */
[----:B--2---:R-:W-:-:S02]  /*0050*/  SHF.R.U32.HI R0, RZ, 0x5, R18 ;  /* 0x00000005ff007819 */ /* 0x004fc40000011612 */
[----:B------:R-:W-:-:S03]  /*0060*/  SHF.R.U32.HI R4, RZ, 0x7, R18 ;  /* 0x00000007ff047819 */ /* 0x000fc60000011612 */
[----:B------:R-:W2:Y:S04]  /*0070*/  SHFL.IDX PT, R3, R0, RZ, 0x1f ;  /* 0x00001fff00037589 */ /* 0x000ea800000e0000 */
[----:B------:R4:W1:Y:S01]  /*0080*/  SHFL.IDX PT, R6, R4, RZ, 0x1f ;  /* 0x00001fff04067589 */ /* 0x00086200000e0000 */
[----:B--2---:R-:W-:Y:S02]  /*0090*/  ISETP.NE.OR P0, PT, R3, RZ, !P0 ;  /* 0x000000ff0300720c */ /* 0x004fe40004705670 */
[----:B------:R-:W-:-:S11]  /*00a0*/  SHF.R.S32.HI R2, RZ, 0x1f, R3 ;  /* 0x0000001fff027819 */ /* 0x000fd60000011403 */
[----:B-1-34-:R-:W-:Y:S05]  /*00b0*/  @P0 BRA `(.L_x_1) ;  /* 0x0000000000380947 */ /* 0x01afea0003800000 */
[----:B------:R-:W-:Y:S02]  /*00c0*/  ULDC.64 UR4, c[0x0][0x198] ;  /* 0x0000660000047ab9 */ /* 0x000fe40000000a00 */
[----:B------:R-:W-:Y:S02]  /*00d0*/  UIADD3 UR6, UP0, UR4, 0xf0, URZ ;  /* 0x000000f004067890 */ /* 0x000fe4000ff1e03f */
[----:B------:R-:W-:Y:S02]  /*00e0*/  UIADD3 UR8, UP1, UR4, 0x1f0, URZ ;  /* 0x000001f004087890 */ /* 0x000fe4000ff3e03f */
[----:B------:R-:W-:Y:S02]  /*00f0*/  UIADD3 UR10, UP2, UR4, 0x3f0, URZ ;  /* 0x000003f0040a7890 */ /* 0x000fe4000ff5e03f */
[----:B------:R-:W-:Y:S02]  /*0100*/  UIADD3 UR4, UP3, UR4, 0x4f0, URZ ;  /* 0x000004f004047890 */ /* 0x000fe4000ff7e03f */
[----:B------:R-:W-:-:S02]  /*0110*/  UIADD3.X UR7, URZ, UR5, URZ, UP0, !UPT ;  /* 0x000000053f077290 */ /* 0x000fc400087fe43f */
[----:B------:R-:W-:Y:S02]  /*0120*/  UIADD3.X UR9, URZ, UR5, URZ, UP1, !UPT ;  /* 0x000000053f097290 */ /* 0x000fe40008ffe43f */
[----:B------:R-:W-:Y:S02]  /*0130*/  UIADD3.X UR11, URZ, UR5, URZ, UP2, !UPT ;  /* 0x000000053f0b7290 */ /* 0x000fe400097fe43f */
[----:B------:R-:W-:-:S03]  /*0140*/  UIADD3.X UR5, URZ, UR5, URZ, UP3, !UPT ;  /* 0x000000053f057290 */ /* 0x000fc60009ffe43f */
[----:B------:R1:W-:Y:S02]  /*0150*/  UTMACCTL.PF [UR6] ;  /* 0x00000000060079b9 */ /* 0x0003e40008040000 */
[----:B------:R1:W-:Y:S02]  /*0160*/  UTMACCTL.PF [UR8] ;  /* 0x00000000080079b9 */ /* 0x0003e40008040000 */
[----:B------:R1:W-:Y:S02]  /*0170*/  UTMACCTL.PF [UR10] ;  /* 0x000000000a0079b9 */ /* 0x0003e40008040000 */
[----:B------:R1:W-:Y:S02]  /*0180*/  UTMACCTL.PF [UR4] ;  /* 0x00000000040079b9 */ /* 0x0003e40008040000 */
[----:B-1----:R-:W-:Y:S01]  /*0190*/  NOP ;  /* 0x0000000000007918 */ /* 0x002fe20000000000 */
.L_x_1:
[----:B------:R-:W-:Y:S05]  /*01a0*/  BSYNC B0 ;  /* 0x0000000000007941 */ /* 0x000fea0003800000 */
.L_x_0:
[----:B------:R-:W-:Y:S01]  /*01b0*/  ULDC.64 UR4, c[0x0][0x590] ;  /* 0x0001640000047ab9 */ /* 0x000fe20000000a00 */
[----:B------:R-:W-:Y:S01]  /*01c0*/  LEA.HI R2, R2, R3, RZ, 0x2 ;  /* 0x0000000302027211 */ /* 0x000fe200078f10ff */
[----:B------:R-:W-:Y:S01]  /*01d0*/  ULDC.64 UR38, c[0x0][0x208] ;  /* 0x0000820000267ab9 */ /* 0x000fe20000000a00 */
[----:B------:R-:W-:Y:S01]  /*01e0*/  ISETP.NE.U32.AND P2, PT, RZ, UR4, PT ;  /* 0x00000004ff007c0c */ /* 0x000fe2000bf45070 */
[----:B------:R-:W-:Y:S01]  /*01f0*/  IMAD.MOV.U32 R4, RZ, RZ, R8 ;  /* 0x000000ffff047224 */ /* 0x000fe200078e0008 */
[----:B------:R-:W-:Y:S01]  /*0200*/  LOP3.LUT R2, R2, 0xfffffffc, RZ, 0xc0, !PT ;  /* 0xfffffffc02027812 */ /* 0x000fe200078ec0ff */
[----:B------:R-:W-:Y:S01]  /*0210*/  IMAD.MOV.U32 R5, RZ, RZ, R9 ;  /* 0x000000ffff057224 */ /* 0x000fe200078e0009 */
[----:B------:R-:W-:-:S03]  /*0220*/  ISETP.NE.AND.EX P3, PT, RZ, UR5, PT, P2 ;  /* 0x00000005ff007c0c */ /* 0x000fc6000bf65320 */
[--C-:B------:R-:W-:Y:S01]  /*0230*/  IMAD.IADD R3, R3, 0x1, -R2.reuse ;  /* 0x0000000103037824 */ /* 0x100fe200078e0a02 */
[----:B------:R-:W-:-:S09]  /*0240*/  PRMT R2, RZ, 0x7610, R2 ;  /* 0x00007610ff027816 */ /* 0x000fd20000000002 */
[----:B------:R-:W-:Y:S05]  /*0250*/  @P3 BRA `(.L_x_2) ;  /* 0x0000000000303947 */ /* 0x000fea0003800000 */
[----:B------:R-:W-:Y:S02]  /*0260*/  ULDC.64 UR6, c[0x0][0x588] ;  /* 0x0001620000067ab9 */ /* 0x000fe40000000a00 */
[----:B------:R-:W-:-:S04]  /*0270*/  ISETP.NE.U32.AND P0, PT, RZ, UR6, PT ;  /* 0x00000006ff007c0c */ /* 0x000fc8000bf05070 */
[----:B------:R-:W-:-:S13]  /*0280*/  ISETP.NE.AND.EX P0, PT, RZ, UR7, PT, P0 ;  /* 0x00000007ff007c0c */ /* 0x000fda000bf05300 */
[----:B------:R-:W-:Y:S05]  /*0290*/  @!P0 BRA `(.L_x_3) ;  /* 0x0000000000108947 */ /* 0x000fea0003800000 */
[----:B------:R-:W2:Y:S02]  /*02a0*/  LDG.E R2, desc[UR38][R4.64] ;  /* 0x0000002604027981 */ /* 0x000ea4000c1e1900 */
[----:B--2---:R-:W-:Y:S01]  /*02b0*/  FSETP.NEU.AND P1, PT, R2, RZ, PT ;  /* 0x000000ff0200720b */ /* 0x004fe20003f2d000 */
[----:B------:R-:W-:Y:S01]  /*02c0*/  IMAD.MOV.U32 R2, RZ, RZ, 0x1 ;  /* 0x00000001ff027424 */ /* 0x000fe200078e00ff */
[----:B------:R-:W-:Y:S11]  /*02d0*/  BRA `(.L_x_2) ;  /* 0x0000000000107947 */ /* 0x000ff60003800000 */
.L_x_3:
[----:B------:R-:W-:Y:S01]  /*02e0*/  ULDC UR6, c[0x0][0x580] ;  /* 0x0001600000067ab9 */ /* 0x000fe20000000800 */
[----:B------:R-:W-:Y:S01]  /*02f0*/  IMAD.MOV.U32 R2, RZ, RZ, 0x1 ;  /* 0x00000001ff027424 */ /* 0x000fe200078e00ff */
[----:B------:R-:W-:Y:S02]  /*0300*/  FSETP.NEU.AND P1, PT, RZ, UR6, PT ;  /* 0x00000006ff007c0b */ /* 0x000fe4000bf2d000 */
[----:B------:R-:W-:-:S11]  /*0310*/  CS2R R4, SRZ ;  /* 0x0000000000047805 */ /* 0x000fd6000001ff00 */
.L_x_2:
[----:B------:R-:W-:Y:S02]  /*0320*/  ISETP.NE.U32.AND P4, PT, R4, RZ, PT ;  /* 0x000000ff0400720c */ /* 0x000fe40003f85070 */
[----:B------:R-:W-:Y:S02]  /*0330*/  ISETP.NE.AND.EX P5, PT, RZ, UR5, PT, P2 ;  /* 0x00000005ff007c0c */ /* 0x000fe4000bfa5320 */
[----:B------:R-:W-:Y:S02]  /*0340*/  ISETP.NE.AND.EX P2, PT, R5, RZ, PT, P4 ;  /* 0x000000ff0500720c */ /* 0x000fe40003f45340 */
[----:B------:R-:W-:-:S11]  /*0350*/  PLOP3.LUT P0, PT, PT, PT, PT, 0x8, 0x0 ;  /* 0x000000000000781c */ /* 0x000fd60003f0e170 */
[----:B------:R-:W-:Y:S05]  /*0360*/  @P2 BRA P5, `(.L_x_4) ;  /* 0x0000000000342947 */ /* 0x000fea0002800000 */
[----:B------:R-:W-:-:S04]  /*0370*/  ISETP.NE.U32.AND P0, PT, RZ, UR4, PT ;  /* 0x00000004ff007c0c */ /* 0x000fc8000bf05070 */
[----:B------:R-:W-:-:S13]  /*0380*/  ISETP.NE.AND.EX P0, PT, RZ, UR5, PT, P0 ;  /* 0x00000005ff007c0c */ /* 0x000fda000bf05300 */
[----:B------:R-:W-:Y:S05]  /*0390*/  @!P0 BRA `(.L_x_5) ;  /* 0x0000000000248947 */ /* 0x000fea0003800000 */
[----:B------:R-:W-:Y:S02]  /*03a0*/  PRMT R2, R2, 0x9910, RZ ;  /* 0x0000991002027816 */ /* 0x000fe400000000ff */
[----:B------:R-:W-:Y:S02]  /*03b0*/  ISETP.NE.U32.AND P0, PT, R4, RZ, PT ;  /* 0x000000ff0400720c */ /* 0x000fe40003f05070 */
[----:B------:R-:W-:Y:S02]  /*03c0*/  ISETP.NE.AND P2, PT, R2, RZ, PT ;  /* 0x000000ff0200720c */ /* 0x000fe40003f45270 */
[----:B------:R-:W-:Y:S02]  /*03d0*/  ISETP.NE.AND.EX P0, PT, R5, RZ, PT, P0 ;  /* 0x000000ff0500720c */ /* 0x000fe40003f05300 */
[----:B------:R-:W-:-:S09]  /*03e0*/  SEL R2, RZ, 0xffffffff, P1 ;  /* 0xffffffffff027807 */ /* 0x000fd20000800000 */
[----:B------:R-:W-:-:S04]  /*03f0*/  @!P2 SEL R2, RZ, 0xffffffff, P0 ;  /* 0xffffffffff02a807 */ /* 0x000fc80000000000 */
[----:B------:R-:W-:-:S04]  /*0400*/  LOP3.LUT R2, R2, 0x1, RZ, 0xc0, !PT ;  /* 0x0000000102027812 */ /* 0x000fc800078ec0ff */
[----:B------:R-:W-:Y:S01]  /*0410*/  ISETP.EQ.U32.AND P0, PT, R2, 0x1, PT ;  /* 0x000000010200780c */ /* 0x000fe20003f02070 */
[----:B------:R-:W-:-:S12]  /*0420*/  BRA `(.L_x_4) ;  /* 0x0000000000047947 */ /* 0x000fd80003800000 */
.L_x_5:
[----:B------:R-:W-:-:S13]  /*0430*/  PLOP3.LUT P0, PT, P1, PT, PT, 0x8, 0x0 ;  /* 0x000000000000781c */ /* 0x000fda0000f0e170 */
.L_x_4:
[----:B------:R-:W1:Y:S02]  /*0440*/  SHFL.IDX PT, R2, R0, RZ, 0x1f ;  /* 0x00001fff00027589 */ /* 0x000e6400000e0000 */
[----:B-1----:R-:W-:-:S13]  /*0450*/  ISETP.NE.AND P1, PT, R2, RZ, PT ;  /* 0x000000ff0200720c */ /* 0x002fda0003f25270 */
[----:B------:R-:W-:Y:S05]  /*0460*/  @P1 BRA `(.L_x_6) ;  /* 0x0000000000cc1947 */ /* 0x000fea0003800000 */
[----:B------:R-:W-:Y:S01]  /*0470*/  ELECT P1, URZ, PT ;  /* 0x00000000003f782f */ /* 0x000fe20003820000 */
[----:B------:R-:W-:-:S12]  /*0480*/  BSSY B0, `(.L_x_6) ;  /* 0x0000031000007945 */ /* 0x000fd80003800000 */
[----:B------:R-:W-:Y:S05]  /*0490*/  @!P1 BRA `(.L_x_7) ;  /* 0x0000000000bc9947 */ /* 0x000fea0003800000 */
[----:B------:R-:W1:Y:S01]  /*04a0*/  S2UR UR8, SR_CgaCtaId ;  /* 0x00000000000879c3 */ /* 0x000e620000008800 */
[----:B------:R-:W-:Y:S01]  /*04b0*/  UMOV UR4, 0x400 ;  /* 0x0000040000047882 */ /* 0x000fe20000000000 */
[----:B------:R-:W-:Y:S01]  /*04c0*/  UMOV UR5, 0x1 ;  /* 0x0000000100057882 */ /* 0x000fe20000000000 */
[----:B------:R-:W-:Y:S02]  /*04d0*/  UMOV UR6, 0x100 ;  /* 0x0000010000067882 */ /* 0x000fe40000000000 */
[----:B------:R-:W-:-:S04]  /*04e0*/  UIADD3 UR6, -UR6, 0x100000, URZ ;  /* 0x0010000006067890 */ /* 0x000fc8000fffe13f */
[----:B------:R-:W-:Y:S02]  /*04f0*/  USHF.L.U32 UR7, UR6, 0xb, URZ ;  /* 0x0000000b06077899 */ /* 0x000fe4000800063f */
[----:B------:R-:W-:Y:S02]  /*0500*/  USHF.L.U32 UR6, UR6, 0x1, URZ ;  /* 0x0000000106067899 */ /* 0x000fe4000800063f */
[----:B-1----:R-:W-:Y:S02]  /*0510*/  ULEA UR8, UR8, UR4, 0x18 ;  /* 0x0000000408087291 */ /* 0x002fe4000f8ec03f */
[----:B------:R-:W-:-:S04]  /*0520*/  UIADD3 UR4, -UR5, 0x100000, URZ ;  /* 0x0010000005047890 */ /* 0x000fc8000fffe13f */
[----:B------:R-:W-:Y:S02]  /*0530*/  USHF.L.U32 UR5, UR4, 0xb, URZ ;  /* 0x0000000b04057899 */ /* 0x000fe4000800063f */
[----:B------:R-:W-:Y:S01]  /*0540*/  USHF.L.U32 UR4, UR4, 0x1, URZ ;  /* 0x0000000104047899 */ /* 0x000fe2000800063f */
[----:B------:R-:W1:Y:S11]  /*0550*/  FENCE.VIEW.ASYNC.S ;  /* 0x00000000000073c6 */ /* 0x000e760000000000 */
[----:B-1----:R1:W2:Y:S01]  /*0560*/  SYNCS.EXCH.64 URZ, [UR8], UR4 ;  /* 0x00000004083f75b2 */ /* 0x0022a20008000100 */
[----:B------:R1:W3:Y:S01]  /*0570*/  SYNCS.EXCH.64 URZ, [UR8+0x88], UR6 ;  /* 0x00008806083f75b2 */ /* 0x0002e20008000100 */
[----:B------:R1:W4:Y:S01]  /*0580*/  SYNCS.EXCH.64 URZ, [UR8+0x8], UR4 ;  /* 0x00000804083f75b2 */ /* 0x0003220008000100 */
[----:B------:R1:W1:Y:S01]  /*0590*/  SYNCS.EXCH.64 URZ, [UR8+0x90], UR6 ;  /* 0x00009006083f75b2 */ /* 0x0002620008000100 */
        /* <DEDUP_REMOVED lines=30> */
[----:B--234-:R-:W-:Y:S01]  /*0780*/  NOP ;  /* 0x0000000000007918 */ /* 0x01cfe20000000000 */
.L_x_7:
[----:B-1----:R-:W-:Y:S05]  /*0790*/  BSYNC B0 ;  /* 0x0000000000007941 */ /* 0x002fea0003800000 */
.L_x_6:
[----:B------:R-:W1:Y:S01]  /*07a0*/  SHFL.IDX PT, R4, R0, RZ, 0x1f ;  /* 0x00001fff00047589 */ /* 0x000e6200000e0000 */
[----:B------:R-:W2:Y:S01]  /*07b0*/  LDC R2, c[0x0][0x904] ;  /* 0x00024100ff027b82 */ /* 0x000ea20000000800 */
[----:B------:R-:W-:Y:S01]  /*07c0*/  NOP ;  /* 0x0000000000007918 */ /* 0x000fe20000000000 */
[----:B-1----:R-:W-:-:S13]  /*07d0*/  ISETP.NE.AND P1, PT, R4, RZ, PT ;  /* 0x000000ff0400720c */ /* 0x002fda0003f25270 */
[----:B------:R-:W-:Y:S05]  /*07e0*/  @P1 BRA `(.L_x_8) ;  /* 0x0000000000481947 */ /* 0x000fea0003800000 */
[----:B------:R-:W1:Y:S01]  /*07f0*/  S2UR UR5, SR_CgaCtaId ;  /* 0x00000000000579c3 */ /* 0x000e620000008800 */
[----:B------:R-:W-:Y:S01]  /*0800*/  UMOV UR4, 0x400 ;  /* 0x0000040000047882 */ /* 0x000fe20000000000 */
[----:B------:R-:W-:Y:S01]  /*0810*/  UMOV UR6, 0x20 ;  /* 0x0000002000067882 */ /* 0x000fe20000000000 */
[----:B------:R-:W-:Y:S01]  /*0820*/  UMOV UR7, 0x100 ;  /* 0x0000010000077882 */ /* 0x000fe20000000000 */
[----:B------:R-:W-:Y:S01]  /*0830*/  ELECT P1, URZ, PT ;  /* 0x00000000003f782f */ /* 0x000fe20003820000 */
[----:B-1----:R-:W-:Y:S02]  /*0840*/  ULEA UR8, UR5, UR4, 0x18 ;  /* 0x0000000405087291 */ /* 0x002fe4000f8ec03f */
[----:B------:R-:W-:-:S04]  /*0850*/  UIADD3 UR4, -UR6, 0x100000, URZ ;  /* 0x0010000006047890 */ /* 0x000fc8000fffe13f */
[----:B------:R-:W-:Y:S02]  /*0860*/  USHF.L.U32 UR5, UR4, 0xb, URZ ;  /* 0x0000000b04057899 */ /* 0x000fe4000800063f */
[----:B------:R-:W-:Y:S02]  /*0870*/  USHF.L.U32 UR4, UR4, 0x1, URZ ;  /* 0x0000000104047899 */ /* 0x000fe4000800063f */
[----:B------:R-:W-:-:S04]  /*0880*/  UIADD3 UR6, -UR7, 0x100000, URZ ;  /* 0x0010000007067890 */ /* 0x000fc8000fffe13f */
[----:B------:R-:W-:Y:S02]  /*0890*/  USHF.L.U32 UR7, UR6, 0xb, URZ ;  /* 0x0000000b06077899 */ /* 0x000fe4000800063f */
[----:B------:R-:W-:Y:S01]  /*08a0*/  USHF.L.U32 UR6, UR6, 0x1, URZ ;  /* 0x0000000106067899 */ /* 0x000fe2000800063f */
[----:B------:R-:W1:Y:S03]  /*08b0*/  FENCE.VIEW.ASYNC.S ;  /* 0x00000000000073c6 */ /* 0x000e660000000000 */
[----:B-1----:R1:W3:Y:S08]  /*08c0*/  SYNCS.EXCH.64 URZ, [UR8+0x110], UR4 ;  /* 0x00011004083f75b2 */ /* 0x0022f00008000100 */
[----:B------:R1:W4:Y:S01]  /*08d0*/  SYNCS.EXCH.64 URZ, [UR8+0x120], UR6 ;  /* 0x00012006083f75b2 */ /* 0x0003220008000100 */
[----:B------:R1:W1:Y:S01]  /*08e0*/  SYNCS.EXCH.64 URZ, [UR8+0x118], UR4 ;  /* 0x00011804083f75b2 */ /* 0x0002620008000100 */
[----:B------:R1:W1:Y:S01]  /*08f0*/  SYNCS.EXCH.64 URZ, [UR8+0x128], UR6 ;  /* 0x00012806083f75b2 */ /* 0x0002620008000100 */
[----:B------:R-:W-:Y:S01]  /*0900*/  NOP ;  /* 0x0000000000007918 */ /* 0x000fe20000000000 */
.L_x_8:
[----:B------:R-:W5:Y:S01]  /*0910*/  SHFL.IDX PT, R0, R0, RZ, 0x1f ;  /* 0x00001fff00007589 */ /* 0x000f6200000e0000 */
[----:B------:R-:W-:Y:S01]  /*0920*/  ELECT P1, URZ, PT ;  /* 0x00000000003f782f */ /* 0x000fe20003820000 */
[----:B------:R-:W3:Y:S01]  /*0930*/  S2UR UR43, SR_CgaCtaId ;  /* 0x00000000002b79c3 */ /* 0x000ee20000008800 */
[----:B--2---:R-:W-:Y:S01]  /*0940*/  ISETP.NE.AND P6, PT, R2, 0x1, PT ;  /* 0x000000010200780c */ /* 0x004fe20003fc5270 */
[----:B------:R-:W2:Y:S01]  /*0950*/  S2R R7, SR_CTAID.Y ;  /* 0x0000000000077919 */ /* 0x000ea20000002600 */
[----:B-1----:R-:W-:Y:S01]  /*0960*/  UMOV UR4, 0x20 ;  /* 0x0000002000047882 */ /* 0x002fe20000000000 */
[----:B------:R-:W-:Y:S01]  /*0970*/  ISETP.NE.AND P4, PT, R3, RZ, PT ;  /* 0x000000ff0300720c */ /* 0x000fe20003f85270 */
[----:B------:R-:W-:Y:S01]  /*0980*/  NOP ;  /* 0x0000000000007918 */ /* 0x000fe20000000000 */
[----:B------:R-:W1:Y:S01]  /*0990*/  S2R R10, SR_CTAID.X ;  /* 0x00000000000a7919 */ /* 0x000e620000002500 */
[----:B------:R-:W-:Y:S01]  /*09a0*/  P2R R4, PR, RZ, 0x40 ;  /* 0x00000040ff047803 */ /* 0x000fe20000000000 */
[----:B------:R-:W-:-:S06]  /*09b0*/  IMAD.MOV.U32 R11, RZ, RZ, RZ ;  /* 0x000000ffff0b7224 */ /* 0x000fcc00078e00ff */
[----:B------:R-:W1:Y:S01]  /*09c0*/  @P6 LDC R17, c[0x0][0x10] ;  /* 0x00000400ff116b82 */ /* 0x000e620000000800 */
[----:B------:R-:W-:Y:S01]  /*09d0*/  @P6 IMAD.MOV.U32 R5, RZ, RZ, RZ ;  /* 0x000000ffff056224 */ /* 0x000fe200078e00ff */
[----:B-----5:R-:W-:-:S06]  /*09e0*/  ISETP.NE.OR P2, PT, R0, RZ, !P1 ;  /* 0x000000ff0000720c */ /* 0x020fcc0004f45670 */
[----:B------:R-:W5:Y:S01]  /*09f0*/  @!P6 LDC R12, c[0x0][0xc] ;  /* 0x00000300ff0ceb82 */ /* 0x000f620000000800 */
[----:B------:R-:W-:-:S04]  /*0a00*/  ISETP.EQ.OR P1, PT, R3, 0x3, !P4 ;  /* 0x000000030300780c */ /* 0x000fc80006722670 */
[----:B------:R-:W-:-:S04]  /*0a10*/  ISETP.EQ.AND P1, PT, R6, RZ, P1 ;  /* 0x000000ff0600720c */ /* 0x000fc80000f22270 */
[----:B------:R-:W-:Y:S01]  /*0a20*/  SEL R19, RZ, 0x1, !P1 ;  /* 0x00000001ff137807 */ /* 0x000fe20004800000 */
[----:B--2---:R-:W-:Y:S01]  /*0a30*/  @P6 IMAD.MOV.U32 R4, RZ, RZ, R7 ;  /* 0x000000ffff046224 */ /* 0x004fe200078e0007 */
[----:B------:R-:W-:Y:S01]  /*0a40*/  VOTEU.ALL UP0, P2 ;  /* 0x00000000003f7886 */ /* 0x000fe20001000000 */
[----:B------:R-:W-:Y:S02]  /*0a50*/  VOTEU.ALL UP1, P2 ;  /* 0x00000000003f7886 */ /* 0x000fe40001020000 */
[----:B-1----:R-:W-:Y:S02]  /*0a60*/  @P6 IMAD.WIDE.U32 R16, R10, R17, R4 ;  /* 0x000000110a106225 */ /* 0x002fe400078e0004 */
[----:B------:R-:W-:Y:S01]  /*0a70*/  @!UP0 UMOV UR6, 0x400 ;  /* 0x0000040000068882 */ /* 0x000fe20000000000 */
[----:B------:R-:W-:-:S04]  /*0a80*/  @!UP0 UIADD3 UR4, -UR4, 0x100000, URZ ;  /* 0x0010000004048890 */ /* 0x000fc8000fffe13f */
[----:B------:R-:W-:Y:S02]  /*0a90*/  @!UP0 USHF.L.U32 UR5, UR4, 0xb, URZ ;  /* 0x0000000b04058899 */ /* 0x000fe4000800063f */
[----:B------:R-:W-:Y:S01]  /*0aa0*/  @!UP0 USHF.L.U32 UR4, UR4, 0x1, URZ ;  /* 0x0000000104048899 */ /* 0x000fe2000800063f */
[----:B------:R-:W-:Y:S01]  /*0ab0*/  @P6 IMAD.MOV.U32 R5, RZ, RZ, RZ ;  /* 0x000000ffff056224 */ /* 0x000fe200078e00ff */
[----:B---3--:R-:W-:Y:S01]  /*0ac0*/  @!UP0 ULEA UR8, UR43, UR6, 0x18 ;  /* 0x000000062b088291 */ /* 0x008fe2000f8ec03f */
[----:B------:R-:W-:Y:S01]  /*0ad0*/  VOTEU.ALL UP0, P2 ;  /* 0x00000000003f7886 */ /* 0x000fe20001000000 */
[C---:B------:R-:W-:Y:S01]  /*0ae0*/  ISETP.NE.AND P2, PT, R6.reuse, RZ, PT ;  /* 0x000000ff0600720c */ /* 0x040fe20003f45270 */
[----:B------:R-:W-:Y:S01]  /*0af0*/  ULDC UR6, c[0x0][0xc] ;  /* 0x0000030000067ab9 */ /* 0x000fe20000000800 */
[----:B------:R-:W-:Y:S01]  /*0b00*/  ULDC UR7, c[0x0][0x10] ;  /* 0x0000040000077ab9 */ /* 0x000fe20000000800 */
[----:B------:R-:W-:Y:S01]  /*0b10*/  VIADD R6, R6, 0xffffffff ;  /* 0xffffffff06067836 */ /* 0x000fe20000000000 */
[----:B------:R-:W-:Y:S01]  /*0b20*/  ISETP.EQ.AND P5, PT, R3, 0x2, !P2 ;  /* 0x000000020300780c */ /* 0x000fe200057a2270 */
[----:B------:R-:W-:-:S02]  /*0b30*/  @P6 IMAD.IADD R17, R17, 0x1, R5 ;  /* 0x0000000111116824 */ /* 0x000fc400078e0205 */
[----:B-----5:R-:W-:Y:S01]  /*0b40*/  @!P6 IMAD.WIDE.U32 R4, R12, R7, R10 ;  /* 0x000000070c04e225 */ /* 0x020fe200078e000a */
[----:B------:R-:W-:Y:S01]  /*0b50*/  ISETP.GE.U32.AND P1, PT, R6, 0x2, PT ;  /* 0x000000020600780c */ /* 0x000fe20003f26070 */
[----:B------:R-:W1:Y:S02]  /*0b60*/  FENCE.VIEW.ASYNC.S ;  /* 0x00000000000073c6 */ /* 0x000e640000000000 */
[----:B-1----:R-:W4:Y:S01]  /*0b70*/  @!UP0 SYNCS.EXCH.64 URZ, [UR8+0x130], UR4 ;  /* 0x00013004083f85b2 */ /* 0x002f220008000100 */
[----:B------:R-:W-:Y:S01]  /*0b80*/  SEL R0, RZ, 0x1, !P5 ;  /* 0x00000001ff007807 */ /* 0x000fe20006800000 */
[----:B------:R-:W-:Y:S01]  /*0b90*/  @!P6 IMAD.MOV.U32 R16, RZ, RZ, R4 ;  /* 0x000000ffff10e224 */ /* 0x000fe200078e0004 */
[----:B------:R-:W-:Y:S01]  /*0ba0*/  SEL R19, R19, 0x2, P1 ;  /* 0x0000000213137807 */ /* 0x000fe20000800000 */
[----:B------:R-:W-:Y:S01]  /*0bb0*/  @!P6 IMAD.MOV.U32 R17, RZ, RZ, R5 ;  /* 0x000000ffff11e224 */ /* 0x000fe200078e0005 */
[----:B------:R-:W-:Y:S01]  /*0bc0*/  SEL R0, R0, 0x2, P1 ;  /* 0x0000000200007807 */ /* 0x000fe20000800000 */
[----:B------:R1:W4:Y:S01]  /*0bd0*/  @!UP1 SYNCS.EXCH.64 URZ, [UR8+0x138], UR4 ;  /* 0x00013804083f95b2 */ /* 0x0003220008000100 */
[----:B------:R-:W-:Y:S01]  /*0be0*/  NOP ;  /* 0x0000000000007918 */ /* 0x000fe20000000000 */
[----:B-1----:R-:W-:-:S03]  /*0bf0*/  UIMAD.WIDE.U32 UR4, UR6, UR7, URZ ;  /* 0x00000007060472a5 */ /* 0x002fc6000f8e003f */
[----:B------:R-:W-:Y:S02]  /*0c00*/  ULDC UR6, c[0x0][0x14] ;  /* 0x0000050000067ab9 */ /* 0x000fe40000000800 */
[----:B------:R-:W-:Y:S02]  /*0c10*/  UIMAD.WIDE.U32 UR36, UR4, UR6, URZ ;  /* 0x00000006042472a5 */ /* 0x000fe4000f8e003f */
[----:B------:R-:W-:-:S04]  /*0c20*/  UIMAD UR42, UR5, UR6, URZ ;  /* 0x00000006052a72a4 */ /* 0x000fc8000f8e023f */
[----:B------:R-:W-:Y:S01]  /*0c30*/  UIADD3 UR42, UR37, UR42, URZ ;  /* 0x0000002a252a7290 */ /* 0x000fe2000fffe03f */
[----:B----4-:R-:W-:Y:S06]  /*0c40*/  BAR.SYNC.DEFER_BLOCKING 0x0 ;  /* 0x0000000000007b1d */ /* 0x010fec0000010000 */
[----:B------:R-:W-:Y:S05]  /*0c50*/  @!P2 BRA `(.L_x_9) ;  /* 0x0000003c0044a947 */ /* 0x000fea0003800000 */
[----:B------:R-:W-:-:S13]  /*0c60*/  ISETP.GT.U32.AND P0, PT, R6, 0x1, PT ;  /* 0x000000010600780c */ /* 0x000fda0003f04070 */
[----:B------:R-:W-:Y:S05]  /*0c70*/  @P0 EXIT ;  /* 0x000000000000094d */ /* 0x000fea0003800000 */
[----:B------:R-:W-:Y:S01]  /*0c80*/  ULDC.64 UR4, c[0x0][0x8f8] ;  /* 0x00023e0000047ab9 */ /* 0x000fe20000000a00 */
[----:B------:R-:W-:Y:S01]  /*0c90*/  UMOV UR47, 0xffffffff ;  /* 0xffffffff002f7882 */ /* 0x000fe20000000000 */
[----:B------:R-:W-:Y:S01]  /*0ca0*/  ISETP.GE.U32.AND P0, PT, R16, UR4, PT ;  /* 0x0000000410007c0c */ /* 0x000fe2000bf06070 */
[----:B------:R-:W-:Y:S01]  /*0cb0*/  IMAD.MOV.U32 R3, RZ, RZ, -0x1 ;  /* 0xffffffffff037424 */ /* 0x000fe200078e00ff */
[----:B------:R-:W-:Y:S01]  /*0cc0*/  PRMT R22, RZ, 0x7610, R22 ;  /* 0x00007610ff167816 */ /* 0x000fe20000000016 */
[----:B------:R-:W-:Y:S01]  /*0cd0*/  IMAD.MOV.U32 R8, RZ, RZ, -0x1 ;  /* 0xffffffffff087424 */ /* 0x000fe200078e00ff */
[----:B------:R-:W-:Y:S02]  /*0ce0*/  ISETP.GE.U32.AND.EX P0, PT, R17, UR5, PT, P0 ;  /* 0x0000000511007c0c */ /* 0x000fe4000bf06100 */
[----:B------:R-:W-:-:S11]  /*0cf0*/  PRMT R6, RZ, 0x7610, R6 ;  /* 0x00007610ff067816 */ /* 0x000fd60000000006 */
[----:B------:R-:W-:Y:S05]  /*0d00*/  @P0 BRA `(.L_x_10) ;  /* 0x0000000400580947 */ /* 0x000fea0003800000 */
[----:B------:R-:W1:Y:S01]  /*0d10*/  LDC.64 R20, c[0x0][0x8d0] ;  /* 0x00023400ff147b82 */ /* 0x000e620000000a00 */
[----:B------:R-:W-:Y:S02]  /*0d20*/  IMAD.MOV.U32 R4, RZ, RZ, R16 ;  /* 0x000000ffff047224 */ /* 0x000fe400078e0010 */
[----:B------:R-:W-:-:S05]  /*0d30*/  IMAD.MOV.U32 R5, RZ, RZ, R17 ;  /* 0x000000ffff057224 */ /* 0x000fca00078e0011 */
[----:B------:R-:W2:Y:S08]  /*0d40*/  LDC R6, c[0x0][0x8d8] ;  /* 0x00023600ff067b82 */ /* 0x000eb00000000800 */
[----:B------:R-:W3:Y:S01]  /*0d50*/  LDC.64 R24, c[0x0][0x8c8] ;  /* 0x00023200ff187b82 */ /* 0x000ee20000000a00 */
[----:B-1----:R-:W-:-:S04]  /*0d60*/  ISETP.NE.U32.AND P0, PT, R20, RZ, PT ;  /* 0x000000ff1400720c */ /* 0x002fc80003f05070 */
[----:B------:R-:W-:-:S13]  /*0d70*/  ISETP.NE.AND.EX P0, PT, R21, RZ, PT, P0 ;  /* 0x000000ff1500720c */ /* 0x000fda0003f05300 */
[----:B--23--:R-:W-:Y:S05]  /*0d80*/  @!P0 BRA `(.L_x_11) ;  /* 0x0000000000288947 */ /* 0x00cfea0003800000 */
[----:B------:R-:W1:Y:S02]  /*0d90*/  LDC R3, c[0x0][0x8dc] ;  /* 0x00023700ff037b82 */ /* 0x000e640000000800 */
[----:B-1----:R-:W-:-:S05]  /*0da0*/  IADD3 R3, P0, R16, R3, RZ ;  /* 0x0000000310037210 */ /* 0x002fca0007f1e0ff */
[----:B------:R-:W-:-:S04]  /*0db0*/  IMAD.X R15, RZ, RZ, R17, P0 ;  /* 0x000000ffff0f7224 */ /* 0x000fc800000e0611 */
[----:B------:R-:W-:-:S04]  /*0dc0*/  IMAD.WIDE.U32 R4, R15, R20, RZ ;  /* 0x000000140f047225 */ /* 0x000fc800078e00ff */
[----:B------:R-:W-:-:S04]  /*0dd0*/  IMAD.WIDE.U32 R8, P0, R3, R21, R4 ;  /* 0x0000001503087225 */ /* 0x000fc80007800004 */
[----:B------:R-:W-:-:S04]  /*0de0*/  IMAD.WIDE.U32 R4, R3, R20, RZ ;  /* 0x0000001403047225 */ /* 0x000fc800078e00ff */
[----:B------:R-:W-:Y:S01]  /*0df0*/  IMAD.X R13, RZ, RZ, RZ, P0 ;  /* 0x000000ffff0d7224 */ /* 0x000fe200000e06ff */
[----:B------:R-:W-:Y:S01]  /*0e00*/  IADD3 RZ, P0, R5, R8, RZ ;  /* 0x0000000805ff7210 */ /* 0x000fe20007f1e0ff */
[----:B------:R-:W-:-:S04]  /*0e10*/  IMAD.MOV.U32 R12, RZ, RZ, R9 ;  /* 0x000000ffff0c7224 */ /* 0x000fc800078e0009 */
[----:B------:R-:W-:-:S08]  /*0e20*/  IMAD.WIDE.U32.X R4, R15, R21, R12, P0 ;  /* 0x000000150f047225 */ /* 0x000fd000000e040c */
.L_x_11:
[-CC-:B------:R-:W-:Y:S01]  /*0e30*/  SHF.R.U64 R30, R4, R6.reuse, R5.reuse ;  /* 0x00000006041e7219 */ /* 0x180fe20000001205 */
[----:B------:R-:W1:Y:S01]  /*0e40*/  LDC.64 R26, c[0x0][0x8e8] ;  /* 0x00023a00ff1a7b82 */ /* 0x000e620000000a00 */
[----:B------:R-:W-:Y:S01]  /*0e50*/  SHF.R.U32.HI R4, RZ, R6, R5 ;  /* 0x00000006ff047219 */ /* 0x000fe20000011605 */
[----:B------:R-:W-:Y:S01]  /*0e60*/  ULDC UR4, c[0x0][0x150] ;  /* 0x0000540000047ab9 */ /* 0x000fe20000000800 */
[----:B------:R-:W-:Y:S02]  /*0e70*/  IADD3 R11, P0, RZ, -R30, RZ ;  /* 0x8000001eff0b7210 */ /* 0x000fe40007f1e0ff */
[----:B------:R-:W-:-:S03]  /*0e80*/  I2FP.F32.U32 R3, R10 ;  /* 0x0000000a00037245 */ /* 0x000fc60000201000 */
[----:B------:R-:W2:Y:S01]  /*0e90*/  LDC R8, c[0x0][0x8c0] ;  /* 0x00023000ff087b82 */ /* 0x000ea20000000800 */
[----:B------:R-:W-:Y:S02]  /*0ea0*/  IMAD.X R13, RZ, RZ, ~R4, P0 ;  /* 0x000000ffff0d7224 */ /* 0x000fe400000e0e04 */
[----:B------:R-:W-:Y:S01]  /*0eb0*/  FMUL R3, R3, UR4 ;  /* 0x0000000403037c20 */ /* 0x000fe20008400000 */
[----:B------:R-:W-:Y:S01]  /*0ec0*/  IMAD.WIDE.U32 R4, R11, R24, R16 ;  /* 0x000000180b047225 */ /* 0x000fe200078e0010 */
[----:B------:R-:W-:-:S03]  /*0ed0*/  ULDC UR4, c[0x0][0x154] ;  /* 0x0000550000047ab9 */ /* 0x000fc60000000800 */
[----:B------:R-:W-:Y:S01]  /*0ee0*/  IMAD R6, R13, R24, RZ ;  /* 0x000000180d067224 */ /* 0x000fe200078e02ff */
[----:B------:R-:W3:Y:S01]  /*0ef0*/  LDC R15, c[0x0][0x900] ;  /* 0x00024000ff0f7b82 */ /* 0x000ee20000000800 */
[----:B------:R-:W4:Y:S02]  /*0f00*/  F2I.U32.TRUNC.NTZ R3, R3 ;  /* 0x0000000300037305 */ /* 0x000f24000020f000 */
[----:B------:R-:W-:-:S04]  /*0f10*/  IMAD R11, R11, R25, R6 ;  /* 0x000000190b0b7224 */ /* 0x000fc800078e0206 */
[----:B------:R-:W-:Y:S01]  /*0f20*/  IMAD.IADD R5, R5, 0x1, R11 ;  /* 0x0000000105057824 */ /* 0x000fe200078e020b */
[----:B------:R-:W5:Y:S01]  /*0f30*/  LDC R13, c[0x0][0x8b0] ;  /* 0x00022c00ff0d7b82 */ /* 0x000f620000000800 */
[----:B-1----:R-:W-:-:S04]  /*0f40*/  ISETP.NE.U32.AND P0, PT, R26, RZ, PT ;  /* 0x000000ff1a00720c */ /* 0x002fc80003f05070 */
[----:B------:R-:W-:-:S03]  /*0f50*/  ISETP.NE.AND.EX P0, PT, R27, RZ, PT, P0 ;  /* 0x000000ff1b00720c */ /* 0x000fc60003f05300 */
[----:B------:R-:W1:Y:S01]  /*0f60*/  LDC R9, c[0x0][0x144] ;  /* 0x00005100ff097b82 */ /* 0x000e620000000800 */
[-C--:B--2---:R-:W-:Y:S01]  /*0f70*/  SHF.R.U64 R21, R4, R8.reuse, R5 ;  /* 0x0000000804157219 */ /* 0x084fe20000001205 */
[----:B----4-:R-:W-:Y:S01]  /*0f80*/  IMAD.MOV R11, RZ, RZ, -R3 ;  /* 0x000000ffff0b7224 */ /* 0x010fe200078e0a03 */
[----:B------:R-:W-:Y:S02]  /*0f90*/  I2FP.F32.U32 R4, R7 ;  /* 0x0000000700047245 */ /* 0x000fe40000201000 */
[----:B------:R-:W-:Y:S01]  /*0fa0*/  SHF.R.U32.HI R6, RZ, R8, R5 ;  /* 0x00000008ff067219 */ /* 0x000fe20000011605 */
[----:B------:R-:W-:Y:S02]  /*0fb0*/  IMAD.MOV.U32 R8, RZ, RZ, 0x1 ;  /* 0x00000001ff087424 */ /* 0x000fe400078e00ff */
[----:B------:R-:W2:Y:S01]  /*0fc0*/  LDC R14, c[0x0][0x148] ;  /* 0x00005200ff0e7b82 */ /* 0x000ea20000000800 */
[----:B------:R-:W-:Y:S01]  /*0fd0*/  FMUL R5, R4, UR4 ;  /* 0x0000000404057c20 */ /* 0x000fe20008400000 */
[----:B------:R-:W-:-:S05]  /*0fe0*/  IMAD.MOV.U32 R4, RZ, RZ, -0x1 ;  /* 0xffffffffff047424 */ /* 0x000fca00078e00ff */
[----:B---3--:R-:W-:Y:S01]  /*0ff0*/  SHF.L.U32 R4, R4, R15, RZ ;  /* 0x0000000f04047219 */ /* 0x008fe200000006ff */
[----:B------:R-:W3:Y:S01]  /*1000*/  LDC R23, c[0x0][0x8a8] ;  /* 0x00022a00ff177b82 */ /* 0x000ee20000000800 */
[-CC-:B-----5:R-:W-:Y:S02]  /*1010*/  SHF.R.U64 R29, R21, R13.reuse, R6.reuse ;  /* 0x0000000d151d7219 */ /* 0x1a0fe40000001206 */
[----:B------:R-:W-:Y:S02]  /*1020*/  SHF.R.U32.HI R6, RZ, R13, R6 ;  /* 0x0000000dff067219 */ /* 0x000fe40000011606 */
[----:B------:R4:W1:Y:S01]  /*1030*/  F2I.U32.TRUNC.NTZ R13, R5 ;  /* 0x00000005000d7305 */ /* 0x000862000020f000 */
[----:B------:R-:W-:Y:S02]  /*1040*/  LOP3.LUT R12, RZ, R4, RZ, 0x33, !PT ;  /* 0x00000004ff0c7212 */ /* 0x000fe400078e33ff */
[----:B------:R-:W2:Y:S01]  /*1050*/  LDC R20, c[0x0][0x8f0] ;  /* 0x00023c00ff147b82 */ /* 0x000ea20000000800 */
[----:B------:R-:W-:Y:S01]  /*1060*/  SHF.R.U64 R28, R29, R15, R6 ;  /* 0x0000000f1d1c7219 */ /* 0x000fe20000001206 */
[----:B-1----:R-:W-:Y:S01]  /*1070*/  IMAD R3, R9, R11, R10 ;  /* 0x0000000b09037224 */ /* 0x002fe200078e020a */
[----:B----4-:R-:W-:-:S03]  /*1080*/  SHF.R.U32.HI R5, RZ, R15, R6 ;  /* 0x0000000fff057219 */ /* 0x010fc60000011606 */
[----:B------:R-:W-:Y:S02]  /*1090*/  IMAD.MOV.U32 R4, RZ, RZ, R28 ;  /* 0x000000ffff047224 */ /* 0x000fe400078e001c */
[----:B------:R-:W1:Y:S01]  /*10a0*/  LDC R24, c[0x0][0x8e0] ;  /* 0x00023800ff187b82 */ /* 0x000e620000000800 */
[----:B------:R-:W-:-:S07]  /*10b0*/  SHF.L.U32 R6, R8, R15, RZ ;  /* 0x0000000f08067219 */ /* 0x000fce00000006ff */
[----:B------:R-:W4:Y:S01]  /*10c0*/  LDC R25, c[0x0][0x8b8] ;  /* 0x00022e00ff197b82 */ /* 0x000f220000000800 */
[----:B------:R-:W-:Y:S05]  /*10d0*/  @!P0 BRA `(.L_x_12) ;  /* 0x0000000000288947 */ /* 0x000fea0003800000 */
[----:B------:R-:W5:Y:S02]  /*10e0*/  LDC R11, c[0x0][0x8f4] ;  /* 0x00023d00ff0b7b82 */ /* 0x000f640000000800 */
[----:B-----5:R-:W-:-:S05]  /*10f0*/  IADD3 R11, P0, R28, R11, RZ ;  /* 0x0000000b1c0b7210 */ /* 0x020fca0007f1e0ff */
        /* <DEDUP_REMOVED lines=8> */
.L_x_12:
[----:B--2---:R-:W-:Y:S01]  /*1180*/  SHF.R.U64 R4, R4, R20, R5 ;  /* 0x0000001404047219 */ /* 0x004fe20000001205 */
[----:B---3--:R-:W-:Y:S01]  /*1190*/  VIADD R8, R23, 0xffffffff ;  /* 0xffffffff17087836 */ /* 0x008fe20000000000 */
[----:B------:R-:W-:Y:S01]  /*11a0*/  LOP3.LUT R5, R29, R12, RZ, 0xc0, !PT ;  /* 0x0000000c1d057212 */ /* 0x000fe200078ec0ff */
[----:B------:R-:W-:Y:S01]  /*11b0*/  IMAD.MOV R13, RZ, RZ, -R13 ;  /* 0x000000ffff0d7224 */ /* 0x000fe200078e0a0d */
[----:B------:R-:W-:Y:S01]  /*11c0*/  R2UR UR47, R30 ;  /* 0x000000001e2f72ca */ /* 0x000fe200000e0000 */
[----:B------:R-:W-:Y:S01]  /*11d0*/  IMAD.MOV R9, RZ, RZ, -R4 ;  /* 0x000000ffff097224 */ /* 0x000fe200078e0a04 */
[----:B------:R-:W-:Y:S01]  /*11e0*/  LOP3.LUT R8, R21, R8, RZ, 0xc0, !PT ;  /* 0x0000000815087212 */ /* 0x000fe200078ec0ff */
[----:B------:R-:W-:Y:S02]  /*11f0*/  IMAD R6, R6, R4, R5 ;  /* 0x0000000406067224 */ /* 0x000fe400078e0205 */
[----:B------:R-:W-:Y:S02]  /*1200*/  @P6 IMAD R3, R14, R13, R7 ;  /* 0x0000000d0e036224 */ /* 0x000fe400078e0207 */
[----:B-1----:R-:W-:-:S02]  /*1210*/  IMAD R4, R9, R24, R28 ;  /* 0x0000001809047224 */ /* 0x002fc400078e021c */
[----:B----4-:R-:W-:Y:S02]  /*1220*/  IMAD R3, R6, R25, R3 ;  /* 0x0000001906037224 */ /* 0x010fe400078e0203 */
[----:B------:R-:W-:Y:S02]  /*1230*/  IMAD R4, R4, R23, R8 ;  /* 0x0000001704047224 */ /* 0x000fe400078e0208 */
[----:B------:R-:W-:-:S03]  /*1240*/  IMAD.MOV.U32 R6, RZ, RZ, 0x1 ;  /* 0x00000001ff067424 */ /* 0x000fc600078e00ff */
[----:B------:R-:W-:Y:S02]  /*1250*/  SEL R8, R4, R3, !P6 ;  /* 0x0000000304087207 */ /* 0x000fe40007000000 */
[----:B------:R-:W-:-:S07]  /*1260*/  SEL R3, R3, R4, !P6 ;  /* 0x0000000403037207 */ /* 0x000fce0007000000 */
.L_x_10:
[----:B------:R-:W-:-:S08]  /*1270*/  NOP ;  /* 0x0000000000007918 */ /* 0x000fd00000000000 */
[----:B------:R-:W1:Y:S02]  /*1280*/  USETMAXREG.TRY_ALLOC.CTAPOOL UP0, 0xe8 ;  /* 0x000000e8000079c8 */ /* 0x000e640008000600 */
[----:B-1----:R-:W-:-:S13]  /*1290*/  PLOP3.LUT P0, PT, PT, PT, UP0, 0x80, 0x0 ;  /* 0x000000000000781c */ /* 0x002fda0003f0f008 */
[----:B------:R-:W-:Y:S05]  /*12a0*/  @!P0 BRA `(.L_x_10) ;  /* 0xfffffffc00f08947 */ /* 0x000fea000383ffff */
[----:B------:R-:W-:Y:S02]  /*12b0*/  ULDC.64 UR4, c[0x0][0x590] ;  /* 0x0001640000047ab9 */ /* 0x000fe40000000a00 */
[----:B------:R-:W-:-:S04]  /*12c0*/  ISETP.NE.U32.AND P0, PT, RZ, UR4, PT ;  /* 0x00000004ff007c0c */ /* 0x000fc8000bf05070 */
[----:B------:R-:W-:-:S13]  /*12d0*/  ISETP.NE.AND.EX P0, PT, RZ, UR5, PT, P0 ;  /* 0x00000005ff007c0c */ /* 0x000fda000bf05300 */
[----:B------:R-:W-:Y:S05]  /*12e0*/  @P0 BRA `(.L_x_13) ;  /* 0x00000000002c0947 */ /* 0x000fea0003800000 */
[----:B------:R-:W-:Y:S02]  /*12f0*/  ULDC.64 UR4, c[0x0][0x588] ;  /* 0x0001620000047ab9 */ /* 0x000fe40000000a00 */
[----:B------:R-:W-:-:S04]  /*1300*/  ISETP.NE.U32.AND P0, PT, RZ, UR4, PT ;  /* 0x00000004ff007c0c */ /* 0x000fc8000bf05070 */
[----:B------:R-:W-:-:S13]  /*1310*/  ISETP.NE.AND.EX P0, PT, RZ, UR5, PT, P0 ;  /* 0x00000005ff007c0c */ /* 0x000fda000bf05300 */
[----:B------:R-:W-:Y:S05]  /*1320*/  @!P0 BRA `(.L_x_14) ;  /* 0x0000000000108947 */ /* 0x000fea0003800000 */
[----:B------:R-:W1:Y:S02]  /*1330*/  LDC.64 R4, c[0x0][0x588] ;  /* 0x00016200ff047b82 */ /* 0x000e640000000a00 */
[----:B-1----:R1:W5:Y:S01]  /*1340*/  LDG.E R23, desc[UR38][R4.64] ;  /* 0x0000002604177981 */ /* 0x002362000c1e1900 */
[----:B------:R-:W-:Y:S01]  /*1350*/  IMAD.MOV.U32 R22, RZ, RZ, 0x1 ;  /* 0x00000001ff167424 */ /* 0x000fe200078e00ff */
[----:B------:R-:W-:Y:S06]  /*1360*/  BRA `(.L_x_13) ;  /* 0x00000000000c7947 */ /* 0x000fec0003800000 */
.L_x_14:
[----:B------:R-:W-:Y:S01]  /*1370*/  ULDC UR4, c[0x0][0x580] ;  /* 0x0001600000047ab9 */ /* 0x000fe20000000800 */
[----:B------:R-:W-:Y:S02]  /*1380*/  IMAD.MOV.U32 R22, RZ, RZ, 0x1 ;  /* 0x00000001ff167424 */ /* 0x000fe400078e00ff */
[----:B------:R-:W-:-:S07]  /*1390*/  IMAD.U32 R23, RZ, RZ, UR4 ;  /* 0x00000004ff177e24 */ /* 0x000fce000f8e00ff */
.L_x_13:
        /* <DEDUP_REMOVED lines=8> */
[----:B------:R-:W2:Y:S02]  /*1420*/  LDC.64 R56, c[0x0][0x5a8] ;  /* 0x00016a00ff387b82 */ /* 0x000ea40000000a00 */
[----:B--2---:R2:W5:Y:S01]  /*1430*/  LDG.E R56, desc[UR38][R56.64] ;  /* 0x0000002638387981 */ /* 0x004562000c1e1900 */
[----:B------:R-:W-:Y:S05]  /*1440*/  BRA `(.L_x_15) ;  /* 0x0000000000087947 */ /* 0x000fea0003800000 */
.L_x_16:
[----:B------:R-:W-:Y:S02]  /*1450*/  ULDC UR4, c[0x0][0x5a0] ;  /* 0x0001680000047ab9 */ /* 0x000fe40000000800 */
[----:B------:R-:W-:-:S07]  /*1460*/  IMAD.U32 R56, RZ, RZ, UR4 ;  /* 0x00000004ff387e24 */ /* 0x000fce000f8e00ff */
.L_x_15:
[----:B------:R-:W-:-:S13]  /*1470*/  LOP3.LUT P0, RZ, R6, 0xff, RZ, 0xc0, !PT ;  /* 0x000000ff06ff7812 */ /* 0x000fda000780c0ff */
[----:B------:R-:W-:Y:S05]  /*1480*/  @!P0 EXIT ;  /* 0x000000000000894d */ /* 0x000fea0003800000 */
[----:B------:R-:W3:Y:S01]  /*1490*/  S2UR UR6, SR_CgaCtaId ;  /* 0x00000000000679c3 */ /* 0x000ee20000008800 */
[C---:B-1----:R-:W-:Y:S01]  /*14a0*/  IMAD.SHL.U32 R4, R18.reuse, 0x10, RZ ;  /* 0x0000001012047824 */ /* 0x042fe200078e00ff */
[----:B------:R-:W-:Y:S01]  /*14b0*/  ULDC UR4, c[0x0][0x28c] ;  /* 0x0000a30000047ab9 */ /* 0x000fe20000000800 */
[C---:B------:R-:W-:Y:S01]  /*14c0*/  IMAD.SHL.U32 R5, R18.reuse, 0x2, RZ ;  /* 0x0000000212057824 */ /* 0x040fe200078e00ff */
[----:B------:R-:W-:Y:S01]  /*14d0*/  UIADD3 UR4, UR4, 0x3f, URZ ;  /* 0x0000003f04047890 */ /* 0x000fe2000fffe03f */
[----:B------:R-:W-:Y:S01]  /*14e0*/  IMAD.SHL.U32 R7, R18, 0x8, RZ ;  /* 0x0000000812077824 */ /* 0x000fe200078e00ff */
[----:B------:R-:W-:Y:S01]  /*14f0*/  LOP3.LUT R4, R4, 0xe00, RZ, 0xc0, !PT ;  /* 0x00000e0004047812 */ /* 0x000fe200078ec0ff */
[----:B------:R-:W-:Y:S01]  /*1500*/  UMOV UR49, 0x400 ;  /* 0x0000040000317882 */ /* 0x000fe20000000000 */
[----:B------:R-:W-:Y:S01]  /*1510*/  USHF.R.S32.HI UR5, URZ, 0x1f, UR4 ;  /* 0x0000001f3f057899 */ /* 0x000fe20008011404 */
[----:B------:R-:W-:Y:S01]  /*1520*/  LOP3.LUT R58, R0, 0x1, RZ, 0xfc, !PT ;  /* 0x00000001003a7812 */ /* 0x000fe200078efcff */
[----:B------:R-:W-:Y:S01]  /*1530*/  IMAD.MOV.U32 R59, RZ, RZ, RZ ;  /* 0x000000ffff3b7224 */ /* 0x000fe200078e00ff */
[----:B------:R-:W-:Y:S01]  /*1540*/  LOP3.LUT R4, R4, 0x6, R5, 0xf8, !PT ;  /* 0x0000000604047812 */ /* 0x000fe200078ef805 */
[----:B------:R-:W-:Y:S01]  /*1550*/  ULEA.HI UR5, UR5, UR4, URZ, 0x6 ;  /* 0x0000000405057291 */ /* 0x000fe2000f8f303f */
[----:B------:R-:W-:Y:S01]  /*1560*/  LOP3.LUT R5, R7, 0x80, RZ, 0xc0, !PT ;  /* 0x0000008007057812 */ /* 0x000fe200078ec0ff */
[----:B------:R-:W-:Y:S01]  /*1570*/  IMAD.MOV.U32 R62, RZ, RZ, RZ ;  /* 0x000000ffff3e7224 */ /* 0x000fe200078e00ff */
[----:B------:R-:W-:Y:S01]  /*1580*/  LOP3.LUT R4, R4, 0x60, R7, 0xf8, !PT ;  /* 0x0000006004047812 */ /* 0x000fe200078ef807 */
[----:B------:R-:W-:Y:S01]  /*1590*/  USHF.R.S32.HI UR50, URZ, 0x6, UR5 ;  /* 0x000000063f327899 */ /* 0x000fe20008011405 */
[----:B------:R-:W-:Y:S01]  /*15a0*/  LOP3.LUT R5, R5, 0x10, R18, 0xf8, !PT ;  /* 0x0000001005057812 */ /* 0x000fe200078ef812 */
[----:B------:R-:W-:Y:S01]  /*15b0*/  ULDC.64 UR40, c[0x0][0x198] ;  /* 0x0000660000287ab9 */ /* 0x000fe20000000a00 */
[----:B------:R-:W-:Y:S01]  /*15c0*/  LOP3.LUT R93, R19, 0x1, RZ, 0xfc, !PT ;  /* 0x00000001135d7812 */ /* 0x000fe200078efcff */
[----:B------:R-:W-:Y:S01]  /*15d0*/  UMOV UR48, URZ ;  /* 0x0000003f00307c82 */ /* 0x000fe20008000000 */
[----:B--2---:R-:W-:Y:S01]  /*15e0*/  LOP3.LUT R57, R4, R5, RZ, 0xfc, !PT ;  /* 0x0000000504397212 */ /* 0x004fe200078efcff */
[----:B------:R-:W-:Y:S01]  /*15f0*/  UMOV UR4, URZ ;  /* 0x0000003f00047c82 */ /* 0x000fe20008000000 */
[----:B---3--:R-:W-:-:S06]  /*1600*/  ULEA UR49, UR6, UR49, 0x18 ;  /* 0x0000003106317291 */ /* 0x008fcc000f8ec03f */
[----:B------:R-:W-:-:S07]  /*1610*/  VIADD R60, R57, UR49 ;  /* 0x00000031393c7c36 */ /* 0x000fce0008000000 */
.L_x_72:
[----:B------:R-:W-:Y:S01]  /*1620*/  LOP3.LUT R0, R18, 0x80, RZ, 0xc0, !PT ;  /* 0x0000008012007812 */ /* 0x000fe200078ec0ff */
[----:B------:R-:W1:Y:S01]  /*1630*/  LDC R4, c[0x0][0x28c] ;  /* 0x0000a300ff047b82 */ /* 0x000e620000000800 */
[----:B------:R-:W-:Y:S01]  /*1640*/  UMOV UR5, URZ ;  /* 0x0000003f00057c82 */ /* 0x000fe20008000000 */
[----:B------:R-:W-:Y:S01]  /*1650*/  UMOV UR6, URZ ;  /* 0x0000003f00067c82 */ /* 0x000fe20008000000 */
[----:B------:R-:W-:Y:S01]  /*1660*/  SHF.R.U32.HI R0, RZ, 0x7, R0 ;  /* 0x00000007ff007819 */ /* 0x000fe20000011600 */
[----:B------:R-:W-:Y:S01]  /*1670*/  UMOV UR13, UR4 ;  /* 0x00000004000d7c82 */ /* 0x000fe20008000000 */
[----:B------:R-:W-:Y:S01]  /*1680*/  CS2R R66, SRZ ;  /* 0x0000000000427805 */ /* 0x000fe2000001ff00 */
[----:B------:R-:W-:Y:S01]  /*1690*/  IMAD.MOV.U32 R61, RZ, RZ, RZ ;  /* 0x000000ffff3d7224 */ /* 0x000fe200078e00ff */
[----:B------:R-:W-:Y:S01]  /*16a0*/  CS2R R64, SRZ ;  /* 0x0000000000407805 */ /* 0x000fe2000001ff00 */
[----:B------:R-:W-:Y:S01]  /*16b0*/  IMAD.MOV.U32 R63, RZ, RZ, RZ ;  /* 0x000000ffff3f7224 */ /* 0x000fe200078e00ff */
[----:B------:R-:W2:Y:S01]  /*16c0*/  SHFL.IDX PT, R0, R0, RZ, 0x1f ;  /* 0x00001fff00007589 */ /* 0x000ea200000e0000 */
[----:B------:R-:W-:-:S02]  /*16d0*/  CS2R R70, SRZ ;  /* 0x0000000000467805 */ /* 0x000fc4000001ff00 */
[----:B------:R-:W-:Y:S02]  /*16e0*/  CS2R R68, SRZ ;  /* 0x0000000000447805 */ /* 0x000fe4000001ff00 */
[----:B------:R-:W-:Y:S02]  /*16f0*/  CS2R R72, SRZ ;  /* 0x0000000000487805 */ /* 0x000fe4000001ff00 */
[----:B------:R-:W-:Y:S02]  /*1700*/  CS2R R74, SRZ ;  /* 0x00000000004a7805 */ /* 0x000fe4000001ff00 */
[----:B------:R-:W-:Y:S02]  /*1710*/  CS2R R76, SRZ ;  /* 0x00000000004c7805 */ /* 0x000fe4000001ff00 */
[----:B------:R-:W-:Y:S02]  /*1720*/  CS2R R78, SRZ ;  /* 0x00000000004e7805 */ /* 0x000fe4000001ff00 */
[----:B------:R-:W-:-:S02]  /*1730*/  CS2R R80, SRZ ;  /* 0x0000000000507805 */ /* 0x000fc4000001ff00 */
[----:B------:R-:W-:Y:S02]  /*1740*/  CS2R R82, SRZ ;  /* 0x0000000000527805 */ /* 0x000fe4000001ff00 */
[----:B------:R-:W-:Y:S02]  /*1750*/  CS2R R84, SRZ ;  /* 0x0000000000547805 */ /* 0x000fe4000001ff00 */
[----:B------:R-:W-:Y:S02]  /*1760*/  CS2R R86, SRZ ;  /* 0x0000000000567805 */ /* 0x000fe4000001ff00 */
[----:B------:R-:W-:Y:S02]  /*1770*/  CS2R R88, SRZ ;  /* 0x0000000000587805 */ /* 0x000fe4000001ff00 */
[----:B------:R-:W-:Y:S01]  /*1780*/  CS2R R90, SRZ ;  /* 0x00000000005a7805 */ /* 0x000fe2000001ff00 */
[----:B------:R-:W-:Y:S01]  /*1790*/  IMAD.MOV.U32 R92, RZ, RZ, RZ ;  /* 0x000000ffff5c7224 */ /* 0x000fe200078e00ff */
[----:B------:R-:W-:-:S02]  /*17a0*/  CS2R R24, SRZ ;  /* 0x0000000000187805 */ /* 0x000fc4000001ff00 */
[----:B-1----:R-:W-:Y:S01]  /*17b0*/  ISETP.GE.AND P0, PT, R4, 0x1, PT ;  /* 0x000000010400780c */ /* 0x002fe20003f06270 */
[----:B------:R-:W-:Y:S01]  /*17c0*/  IMAD.MOV.U32 R94, RZ, RZ, RZ ;  /* 0x000000ffff5e7224 */ /* 0x000fe200078e00ff */
[----:B------:R-:W-:Y:S01]  /*17d0*/  CS2R R26, SRZ ;  /* 0x00000000001a7805 */ /* 0x000fe2000001ff00 */
[----:B------:R-:W-:Y:S01]  /*17e0*/  IMAD.U32 R6, RZ, RZ, UR48 ;  /* 0x00000030ff067e24 */ /* 0x000fe2000f8e00ff */
[----:B------:R-:W-:Y:S02]  /*17f0*/  CS2R R28, SRZ ;  /* 0x00000000001c7805 */ /* 0x000fe4000001ff00 */
[----:B------:R-:W-:Y:S02]  /*1800*/  CS2R R30, SRZ ;  /* 0x00000000001e7805 */ /* 0x000fe4000001ff00 */
[----:B------:R-:W-:Y:S02]  /*1810*/  CS2R R32, SRZ ;  /* 0x0000000000207805 */ /* 0x000fe4000001ff00 */
[----:B------:R-:W-:-:S02]  /*1820*/  CS2R R34, SRZ ;  /* 0x0000000000227805 */ /* 0x000fc4000001ff00 */
[----:B------:R-:W-:Y:S02]  /*1830*/  CS2R R36, SRZ ;  /* 0x0000000000247805 */ /* 0x000fe4000001ff00 */
[----:B--2---:R-:W-:Y:S02]  /*1840*/  R2UR UR7, R0 ;  /* 0x00000000000772ca */ /* 0x004fe400000e0000 */
        /* <DEDUP_REMOVED lines=9> */
[----:B------:R-:W-:-:S04]  /*18e0*/  ULEA.HI UR8, UR7, UR7, URZ, 0x1 ;  /* 0x0000000707087291 */ /* 0x000fc8000f8f083f */
[----:B------:R-:W-:-:S04]  /*18f0*/  ULOP3.LUT UR8, UR8, 0xffffe, URZ, 0xc0, !UPT ;  /* 0x000ffffe08087892 */ /* 0x000fc8000f8ec03f */
[----:B------:R-:W-:-:S03]  /*1900*/  UIADD3 UR8, UR7, -UR8, URZ ;  /* 0x8000000807087290 */ /* 0x000fc6000fffe03f */
[----:B------:R-:W-:Y:S01]  /*1910*/  UMOV UR7, URZ ;  /* 0x0000003f00077c82 */ /* 0x000fe20008000000 */
[----:B------:R-:W-:-:S04]  /*1920*/  ULEA UR8, UR8, UR49, 0xc ;  /* 0x0000003108087291 */ /* 0x000fc8000f8e603f */
[----:B------:R-:W-:-:S04]  /*1930*/  UIADD3 UR8, UR8, 0x4300, URZ ;  /* 0x0000430008087890 */ /* 0x000fc8000fffe03f */
[----:B------:R-:W-:-:S04]  /*1940*/  USHF.R.U32.HI UR8, URZ, 0x4, UR8 ;  /* 0x000000043f087899 */ /* 0x000fc80008011608 */
[----:B------:R-:W-:Y:S01]  /*1950*/  ULOP3.LUT UR12, UR8, 0x3fff, URZ, 0xc0, !UPT ;  /* 0x00003fff080c7892 */ /* 0x000fe2000f8ec03f */
[----:B------:R-:W-:Y:S11]  /*1960*/  @!P0 BRA `(.L_x_17) ;  /* 0x00000004007c8947 */ /* 0x000ff60003800000 */
[----:B------:R-:W-:-:S13]  /*1970*/  ISETP.NE.AND P1, PT, R93, 0x3, PT ;  /* 0x000000035d00780c */ /* 0x000fda0003f25270 */
[----:B------:R-:W-:Y:S05]  /*1980*/  @!P1 BRA `(.L_x_18) ;  /* 0x0000000000049947 */ /* 0x000fea0003800000 */
[----:B------:R-:W-:Y:S01]  /*1990*/  BPT.TRAP 0x1 ;  /* 0x000000040000795c */ /* 0x000fe20000300000 */
.L_x_18:
[----:B------:R-:W-:Y:S01]  /*19a0*/  ULEA UR5, UR4, UR49, 0x3 ;  /* 0x0000003104057291 */ /* 0x000fe2000f8e183f */
[----:B------:R-:W-:-:S05]  /*19b0*/  IMAD.U32 R0, RZ, RZ, UR48 ;  /* 0x00000030ff007e24 */ /* 0x000fca000f8e00ff */
[----:B------:R-:W-:-:S04]  /*19c0*/  SHF.L.U32 R0, R0, 0x1f, RZ ;  /* 0x0000001f00007819 */ /* 0x000fc800000006ff */
[----:B------:R1:W2:Y:S01]  /*19d0*/  SYNCS.PHASECHK.TRANS64.TRYWAIT P0, [UR5], R0 ;  /* 0x00000000ff0075a7 */ /* 0x0002a20008000145 */
[----:B------:R-:W-:Y:S05]  /*19e0*/  @!P1 BRA `(.L_x_19) ;  /* 0x0000000000049947 */ /* 0x000fea0003800000 */
[----:B------:R-:W-:Y:S01]  /*19f0*/  BPT.TRAP 0x1 ;  /* 0x000000040000795c */ /* 0x000fe20000300000 */
.L_x_19:
[----:B--2---:R-:W-:Y:S05]  /*1a00*/  @P0 BRA `(.L_x_20) ;  /* 0x0000000000080947 */ /* 0x004fea0003800000 */
[----:B------:R-:W2:Y:S02]  /*1a10*/  SYNCS.PHASECHK.TRANS64.TRYWAIT P0, [UR5], R0 ;  /* 0x00000000ff0075a7 */ /* 0x000ea40008000145 */
[----:B--2---:R-:W-:Y:S05]  /*1a20*/  @!P0 BRA `(.L_x_21) ;  /* 0x0000005800e08947 */ /* 0x004fea0003800000 */
.L_x_20:
[----:B------:R-:W-:Y:S01]  /*1a30*/  UIADD3 UR5, UR49, 0x26300, URZ ;  /* 0x0002630031057890 */ /* 0x000fe2000fffe03f */
[----:B------:R-:W-:Y:S01]  /*1a40*/  WARPGROUP.ARRIVE ;  /* 0x00000000000079c5 */ /* 0x000fe20000000000 */
[----:B------:R-:W-:Y:S01]  /*1a50*/  ULOP3.LUT UR8, UR12, 0x10000, URZ, 0xfc, !UPT ;  /* 0x000100000c087892 */ /* 0x000fe2000f8efc3f */
[----:B------:R-:W-:Y:S01]  /*1a60*/  CS2R R66, SRZ ;  /* 0x0000000000427805 */ /* 0x000fe2000001ff00 */
[----:B------:R-:W-:Y:S01]  /*1a70*/  USHF.R.U32.HI UR5, URZ, 0x4, UR5 ;  /* 0x000000043f057899 */ /* 0x000fe20008011605 */
[----:B------:R-:W-:Y:S01]  /*1a80*/  IMAD.MOV.U32 R61, RZ, RZ, RZ ;  /* 0x000000ffff3d7224 */ /* 0x000fe200078e00ff */
[----:B------:R-:W-:Y:S01]  /*1a90*/  ULEA UR8, UR4, UR8, 0x9 ;  /* 0x0000000804087291 */ /* 0x000fe2000f8e483f */
[----:B------:R-:W-:Y:S01]  /*1aa0*/  CS2R R64, SRZ ;  /* 0x0000000000407805 */ /* 0x000fe2000001ff00 */
[----:B------:R-:W-:Y:S01]  /*1ab0*/  ULOP3.LUT UR5, UR5, 0x3fff, URZ, 0xc0, !UPT ;  /* 0x00003fff05057892 */ /* 0x000fe2000f8ec03f */
[----:B------:R-:W-:Y:S01]  /*1ac0*/  IMAD.MOV.U32 R63, RZ, RZ, RZ ;  /* 0x000000ffff3f7224 */ /* 0x000fe200078e00ff */
[----:B------:R-:W-:Y:S01]  /*1ad0*/  UMOV UR9, 0x80000020 ;  /* 0x8000002000097882 */ /* 0x000fe20000000000 */
[----:B------:R-:W-:Y:S01]  /*1ae0*/  UMOV UR11, 0x80000020 ;  /* 0x80000020000b7882 */ /* 0x000fe20000000000 */
[----:B------:R-:W-:Y:S01]  /*1af0*/  ULOP3.LUT UR5, UR5, 0x10000, URZ, 0xfc, !UPT ;  /* 0x0001000005057892 */ /* 0x000fe2000f8efc3f */
[----:B------:R-:W-:Y:S01]  /*1b00*/  CS2R R70, SRZ ;  /* 0x0000000000467805 */ /* 0x000fe2000001ff00 */
[----:B------:R-:W-:Y:S01]  /*1b10*/  UMOV UR6, 0x2 ;  /* 0x0000000200067882 */ /* 0x000fe20000000000 */
[----:B------:R-:W-:Y:S01]  /*1b20*/  CS2R R68, SRZ ;  /* 0x0000000000447805 */ /* 0x000fe2000001ff00 */
[----:B------:R-:W-:Y:S01]  /*1b30*/  ULEA UR10, UR4, UR5, 0x8 ;  /* 0x00000005040a7291 */ /* 0x000fe2000f8e403f */
[----:B------:R-:W-:-:S02]  /*1b40*/  CS2R R72, SRZ ;  /* 0x0000000000487805 */ /* 0x000fc4000001ff00 */
[----:B------:R-:W-:Y:S01]  /*1b50*/  CS2R R74, SRZ ;  /* 0x00000000004a7805 */ /* 0x000fe2000001ff00 */
[----:B------:R-:W-:Y:S01]  /*1b60*/  ULDC UR5, c[0x0][0x50c] ;  /* 0x0001430000057ab9 */ /* 0x000fe20000000800 */
[----:B------:R-:W-:Y:S01]  /*1b70*/  CS2R R76, SRZ ;  /* 0x00000000004c7805 */ /* 0x000fe2000001ff00 */
[----:B------:R-:W-:Y:S01]  /*1b80*/  UISETP.NE.AND UP0, UPT, UR5, 0x2, UPT ;  /* 0x000000020500788c */ /* 0x000fe2000bf05270 */
[----:B------:R-:W-:Y:S02]  /*1b90*/  CS2R R78, SRZ ;  /* 0x00000000004e7805 */ /* 0x000fe4000001ff00 */
[----:B------:R-:W-:Y:S02]  /*1ba0*/  CS2R R80, SRZ ;  /* 0x0000000000507805 */ /* 0x000fe4000001ff00 */
[----:B------:R-:W-:Y:S01]  /*1bb0*/  CS2R R82, SRZ ;  /* 0x0000000000527805 */ /* 0x000fe2000001ff00 */
[----:B------:R-:W-:Y:S01]  /*1bc0*/  QGMMA.64x64x32.F32.E4M3.E4M3 R24, gdesc[UR8], RZ, !UPT, gsb0 ;  /* 0x00e00000081879f3 */ /* 0x000fe2000c0008ff */
[----:B------:R-:W-:Y:S01]  /*1bd0*/  UIADD3 UR8, UR8, 0x2, URZ ;  /* 0x0000000208087890 */ /* 0x000fe2000fffe03f */
[----:B------:R-:W-:Y:S01]  /*1be0*/  CS2R R84, SRZ ;  /* 0x0000000000547805 */ /* 0x000fe2000001ff00 */
[----:B------:R-:W-:Y:S01]  /*1bf0*/  UIADD3 UR10, UR10, 0x2, URZ ;  /* 0x000000020a0a7890 */ /* 0x000fe2000fffe03f */
[----:B------:R-:W-:Y:S01]  /*1c00*/  CS2R R86, SRZ ;  /* 0x0000000000567805 */ /* 0x000fe2000001ff00 */
[----:B------:R-:W-:Y:S01]  /*1c10*/  UMOV UR9, 0x80000020 ;  /* 0x8000002000097882 */ /* 0x000fe20000000000 */
[----:B------:R-:W-:Y:S01]  /*1c20*/  UMOV UR11, 0x80000020 ;  /* 0x80000020000b7882 */ /* 0x000fe20000000000 */
[----:B------:R-:W-:Y:S01]  /*1c30*/  USEL UR5, URZ, 0x1, UP0 ;  /* 0x000000013f057887 */ /* 0x000fe20008000000 */
[----:B------:R-:W-:-:S02]  /*1c40*/  CS2R R88, SRZ ;  /* 0x0000000000587805 */ /* 0x000fc4000001ff00 */
[----:B------:R-:W-:Y:S01]  /*1c50*/  CS2R R90, SRZ ;  /* 0x00000000005a7805 */ /* 0x000fe2000001ff00 */
[----:B------:R-:W-:Y:S02]  /*1c60*/  IMAD.MOV.U32 R92, RZ, RZ, RZ ;  /* 0x000000ffff5c7224 */ /* 0x000fe400078e00ff */
[----:B------:R-:W-:Y:S01]  /*1c70*/  IMAD.MOV.U32 R94, RZ, RZ, RZ ;  /* 0x000000ffff5e7224 */ /* 0x000fe200078e00ff */
[----:B------:R-:W-:Y:S01]  /*1c80*/  ISETP.NE.AND P0, PT, RZ, UR5, PT ;  /* 0x00000005ff007c0c */ /* 0x000fe2000bf05270 */
[----:B------:R-:W-:Y:S02]  /*1c90*/  WARPGROUP.DEPBAR.LE gsb0, 0x0 ;  /* 0x00008000000079c5 */ /* 0x000fe40000010000 */
[----:B------:R-:W-:-:S06]  /*1ca0*/  WARPGROUP.ARRIVE ;  /* 0x00000000000079c5 */ /* 0x000fcc0000000000 */
[----:B------:R-:W-:Y:S03]  /*1cb0*/  QGMMA.64x64x32.F32.E4M3.E4M3 R24, gdesc[UR8], R24, gsb0 ;  /* 0x00e00000081879f3 */ /* 0x000fe60008000818 */
[----:B------:R-:W-:Y:S02]  /*1cc0*/  WARPGROUP.DEPBAR.LE gsb0, 0x0 ;  /* 0x00008000000079c5 */ /* 0x000fe40000010000 */
[----:B------:R-:W-:Y:S05]  /*1cd0*/  @!P0 BRA `(.L_x_22) ;  /* 0x0000000000848947 */ /* 0x000fea0003800000 */
[----:B------:R-:W-:Y:S01]  /*1ce0*/  FADD R91, RZ, R24 ;  /* 0x00000018ff5b7221 */ /* 0x000fe20000000000 */
[----:B------:R-:W-:-:S01]  /*1cf0*/  FADD R94, RZ, R25 ;  /* 0x00000019ff5e7221 */ /* 0x000fc20000000000 */
        /* <DEDUP_REMOVED lines=30> */
[----:B------:R-:W-:-:S06]  /*1ee0*/  UMOV UR6, URZ ;  /* 0x0000003f00067c82 */ /* 0x000fcc0008000000 */
.L_x_22:
[----:B------:R-:W-:-:S04]  /*1ef0*/  UIADD3 UR13, UR4, 0x1, URZ ;  /* 0x00000001040d7890 */ /* 0x000fc8000fffe03f */
[----:B------:R-:W-:-:S04]  /*1f00*/  UISETP.NE.AND UP0, UPT, UR13, 0x11, UPT ;  /* 0x000000110d00788c */ /* 0x000fc8000bf05270 */
[----:B------:R-:W-:Y:S02]  /*1f10*/  USEL UR7, URZ, 0x1, UP0 ;  /* 0x000000013f077887 */ /* 0x000fe40008000000 */
[----:B------:R-:W-:Y:S02]  /*1f20*/  USEL UR13, UR13, URZ, UP0 ;  /* 0x0000003f0d0d7287 */ /* 0x000fe40008000000 */
[----:B------:R-:W-:-:S06]  /*1f30*/  ULOP3.LUT UR7, UR48, UR7, URZ, 0x3c, !UPT ;  /* 0x0000000730077292 */ /* 0x000fcc000f8e3c3f */
[----:B------:R-:W-:Y:S01]  /*1f40*/  IMAD.U32 R6, RZ, RZ, UR7 ;  /* 0x00000007ff067e24 */ /* 0x000fe2000f8e00ff */
[----:B------:R-:W-:-:S06]  /*1f50*/  UMOV UR7, 0x1 ;  /* 0x0000000100077882 */ /* 0x000fcc0000000000 */
.L_x_17:
[----:B------:R-:W-:-:S04]  /*1f60*/  UISETP.LT.AND UP0, UPT, UR50, 0x1, UPT ;  /* 0x000000013200788c */ /* 0x000fc8000bf01270 */
[----:B------:R-:W-:-:S04]  /*1f70*/  USEL UR8, UR50, 0x1, UP0 ;  /* 0x0000000132087887 */ /* 0x000fc80008000000 */
[----:B------:R-:W-:-:S04]  /*1f80*/  UIADD3 UR8, UR50, -UR8, URZ ;  /* 0x8000000832087290 */ /* 0x000fc8000fffe03f */
[----:B------:R-:W-:-:S06]  /*1f90*/  UISETP.GE.AND UP0, UPT, UR8, 0x1, UPT ;  /* 0x000000010800788c */ /* 0x000fcc000bf06270 */
[----:B------:R-:W-:-:S13]  /*1fa0*/  PLOP3.LUT P0, PT, PT, PT, UP0, 0x80, 0x0 ;  /* 0x000000000000781c */ /* 0x000fda0003f0f008 */
[----:B------:R-:W-:Y:S05]  /*1fb0*/  @!P0 BRA `(.L_x_23) ;  /* 0x00000004007c8947 */ /* 0x000fea0003800000 */
[----:B-12---:R-:W-:Y:S01]  /*1fc0*/  IMAD.U32 R0, RZ, RZ, UR8 ;  /* 0x00000008ff007e24 */ /* 0x006fe2000f8e00ff */
[----:B------:R-:W-:Y:S01]  /*1fd0*/  UMOV UR14, UR4 ;  /* 0x00000004000e7c82 */ /* 0x000fe20008000000 */
[----:B------:R-:W-:-:S05]  /*1fe0*/  ULDC UR15, c[0x0][0x50c] ;  /* 0x00014300000f7ab9 */ /* 0x000fca0000000800 */
.L_x_31:
[----:B------:R-:W-:-:S13]  /*1ff0*/  ISETP.NE.AND P1, PT, R93, 0x3, PT ;  /* 0x000000035d00780c */ /* 0x000fda0003f25270 */
[----:B-12---:R-:W-:Y:S05]  /*2000*/  @!P1 BRA `(.L_x_24) ;  /* 0x0000000000049947 */ /* 0x006fea0003800000 */
[----:B------:R-:W-:Y:S01]  /*2010*/  BPT.TRAP 0x1 ;  /* 0x000000040000795c */ /* 0x000fe20000300000 */
.L_x_24:
[----:B------:R-:W-:Y:S01]  /*2020*/  ULEA UR8, UR13, UR49, 0x3 ;  /* 0x000000310d087291 */ /* 0x000fe2000f8e183f */
[----:B------:R-:W-:-:S08]  /*2030*/  SHF.L.U32 R4, R6, 0x1f, RZ ;  /* 0x0000001f06047819 */ /* 0x000fd000000006ff */
[----:B------:R1:W2:Y:S01]  /*2040*/  SYNCS.PHASECHK.TRANS64.TRYWAIT P0, [UR8], R4 ;  /* 0x00000004ff0075a7 */ /* 0x0002a20008000148 */
[----:B------:R-:W-:Y:S05]  /*2050*/  @!P1 BRA `(.L_x_25) ;  /* 0x0000000000049947 */ /* 0x000fea0003800000 */
[----:B------:R-:W-:Y:S01]  /*2060*/  BPT.TRAP 0x1 ;  /* 0x000000040000795c */ /* 0x000fe20000300000 */
.L_x_25:
[----:B--2---:R-:W-:Y:S05]  /*2070*/  @P0 BRA `(.L_x_26) ;  /* 0x0000000000080947 */ /* 0x004fea0003800000 */
[----:B------:R-:W2:Y:S02]  /*2080*/  SYNCS.PHASECHK.TRANS64.TRYWAIT P0, [UR8], R4 ;  /* 0x00000004ff0075a7 */ /* 0x000ea40008000148 */
[----:B--2---:R-:W-:Y:S05]  /*2090*/  @!P0 BRA `(.L_x_27) ;  /* 0x00000054005c8947 */ /* 0x004fea0003800000 */
.L_x_26:
[----:B------:R-:W-:Y:S01]  /*20a0*/  UIADD3 UR8, UR49, 0x26300, URZ ;  /* 0x0002630031087890 */ /* 0x000fe2000fffe03f */
[----:B------:R-:W-:Y:S01]  /*20b0*/  WARPGROUP.ARRIVE ;  /* 0x00000000000079c5 */ /* 0x000fe20000000000 */
[----:B------:R-:W-:Y:S02]  /*20c0*/  UISETP.NE.AND UP0, UPT, UR5, URZ, UPT ;  /* 0x0000003f0500728c */ /* 0x000fe4000bf05270 */
[----:B------:R-:W-:Y:S02]  /*20d0*/  USHF.R.U32.HI UR8, URZ, 0x4, UR8 ;  /* 0x000000043f087899 */ /* 0x000fe40008011608 */
[----:B------:R-:W-:Y:S02]  /*20e0*/  USEL UR7, UR7, URZ, !UP0 ;  /* 0x0000003f07077287 */ /* 0x000fe4000c000000 */
[----:B------:R-:W-:Y:S02]  /*20f0*/  ULOP3.LUT UR5, UR8, 0x3fff, URZ, 0xc0, !UPT ;  /* 0x00003fff08057892 */ /* 0x000fe4000f8ec03f */
[----:B------:R-:W-:-:S02]  /*2100*/  ULOP3.LUT UR8, UR12, 0x10000, URZ, 0xfc, !UPT ;  /* 0x000100000c087892 */ /* 0x000fc4000f8efc3f */
[----:B------:R-:W-:Y:S02]  /*2110*/  ULOP3.LUT UR5, UR5, 0x10000, URZ, 0xfc, !UPT ;  /* 0x0001000005057892 */ /* 0x000fe4000f8efc3f */
[----:B------:R-:W-:Y:S02]  /*2120*/  UISETP.NE.U32.AND UP0, UPT, UR7, URZ, UPT ;  /* 0x0000003f0700728c */ /* 0x000fe4000bf05070 */
[----:B------:R-:W-:Y:S02]  /*2130*/  ULEA UR8, UR13, UR8, 0x9 ;  /* 0x000000080d087291 */ /* 0x000fe4000f8e483f */
[----:B------:R-:W-:Y:S01]  /*2140*/  ULEA UR10, UR13, UR5, 0x8 ;  /* 0x000000050d0a7291 */ /* 0x000fe2000f8e403f */
[----:B------:R-:W-:Y:S01]  /*2150*/  UMOV UR9, 0x80000020 ;  /* 0x8000002000097882 */ /* 0x000fe20000000000 */
[----:B------:R-:W-:Y:S01]  /*2160*/  UMOV UR11, 0x80000020 ;  /* 0x80000020000b7882 */ /* 0x000fe20000000000 */
[----:B------:R-:W-:-:S06]  /*2170*/  UIADD3 UR6, UR6, 0x2, URZ ;  /* 0x0000000206067890 */ /* 0x000fcc000fffe03f */
[----:B------:R-:W-:Y:S01]  /*2180*/  QGMMA.64x64x32.F32.E4M3.E4M3 R24, gdesc[UR8], R24, UP0, gsb0 ;  /* 0x00e00000081879f3 */ /* 0x000fe2000b800818 */
[----:B------:R-:W-:Y:S02]  /*2190*/  UIADD3 UR8, UR8, 0x2, URZ ;  /* 0x0000000208087890 */ /* 0x000fe4000fffe03f */
[----:B------:R-:W-:Y:S01]  /*21a0*/  UIADD3 UR10, UR10, 0x2, URZ ;  /* 0x000000020a0a7890 */ /* 0x000fe2000fffe03f */
[----:B------:R-:W-:Y:S01]  /*21b0*/  UMOV UR9, 0x80000020 ;  /* 0x8000002000097882 */ /* 0x000fe20000000000 */
[----:B------:R-:W-:Y:S01]  /*21c0*/  UMOV UR11, 0x80000020 ;  /* 0x80000020000b7882 */ /* 0x000fe20000000000 */
[----:B------:R-:W-:-:S04]  /*21d0*/  UISETP.NE.AND UP0, UPT, UR6, UR15, UPT ;  /* 0x0000000f0600728c */ /* 0x000fc8000bf05270 */
[----:B------:R-:W-:-:S06]  /*21e0*/  USEL UR5, URZ, 0x1, UP0 ;  /* 0x000000013f057887 */ /* 0x000fcc0008000000 */
[----:B------:R-:W-:Y:S01]  /*21f0*/  ISETP.NE.AND P0, PT, RZ, UR5, PT ;  /* 0x00000005ff007c0c */ /* 0x000fe2000bf05270 */
[----:B------:R-:W-:Y:S02]  /*2200*/  WARPGROUP.DEPBAR.LE gsb0, 0x0 ;  /* 0x00008000000079c5 */ /* 0x000fe40000010000 */
[----:B------:R-:W-:-:S06]  /*2210*/  WARPGROUP.ARRIVE ;  /* 0x00000000000079c5 */ /* 0x000fcc0000000000 */
[----:B------:R-:W-:Y:S03]  /*2220*/  QGMMA.64x64x32.F32.E4M3.E4M3 R24, gdesc[UR8], R24, gsb0 ;  /* 0x00e00000081879f3 */ /* 0x000fe60008000818 */
[----:B------:R-:W-:Y:S02]  /*2230*/  WARPGROUP.DEPBAR.LE gsb0, 0x0 ;  /* 0x00008000000079c5 */ /* 0x000fe40000010000 */
[----:B------:R-:W-:Y:S05]  /*2240*/  @!P0 BRA `(.L_x_28) ;  /* 0x0000000000848947 */ /* 0x000fea0003800000 */
[----:B------:R-:W-:Y:S01]  /*2250*/  FADD R91, R24, R91 ;  /* 0x0000005b185b7221 */ /* 0x000fe20000000000 */
[----:B------:R-:W-:-:S01]  /*2260*/  FADD R94, R25, R94 ;  /* 0x0000005e195e7221 */ /* 0x000fc20000000000 */
        /* <DEDUP_REMOVED lines=30> */
[----:B------:R-:W-:-:S06]  /*2450*/  UMOV UR6, URZ ;  /* 0x0000003f00067c82 */ /* 0x000fcc0008000000 */
.L_x_28:
[----:B------:R-:W-:Y:S05]  /*2460*/  @!P1 BRA `(.L_x_29) ;  /* 0x0000000000049947 */ /* 0x000fea0003800000 */
[----:B------:R-:W-:Y:S01]  /*2470*/  BPT.TRAP 0x1 ;  /* 0x000000040000795c */ /* 0x000fe20000300000 */
.L_x_29:
[----:B------:R-:W-:Y:S01]  /*2480*/  ULEA UR7, UR14, UR49, 0x3 ;  /* 0x000000310e077291 */ /* 0x000fe2000f8e183f */
[----:B------:R-:W-:-:S03]  /*2490*/  ISETP.GT.U32.AND P0, PT, R19, 0x1, PT ;  /* 0x000000011300780c */ /* 0x000fc60003f04070 */
[----:B------:R-:W-:-:S04]  /*24a0*/  UIADD3 UR7, UR7, 0x88, URZ ;  /* 0x0000008807077890 */ /* 0x000fc8000fffe03f */
[----:B------:R-:W-:-:S09]  /*24b0*/  UPRMT UR7, URZ, 0x654, UR7 ;  /* 0x000006543f077896 */ /* 0x000fd20008000007 */
[----:B------:R-:W-:Y:S01]  /*24c0*/  SYNCS.ARRIVE.TRANS64.RED.A1T0 RZ, [UR7], RZ ;  /* 0x000000ffffff79a7 */ /* 0x000fe20008100407 */
[----:B------:R-:W-:Y:S05]  /*24d0*/  @P0 BRA `(.L_x_30) ;  /* 0x0000000000040947 */ /* 0x000fea0003800000 */
[----:B------:R-:W-:Y:S01]  /*24e0*/  BPT.TRAP 0x1 ;  /* 0x000000040000795c */ /* 0x000fe20000300000 */
.L_x_30:
[----:B------:R-:W-:Y:S01]  /*24f0*/  UIADD3 UR13, UR13, 0x1, URZ ;  /* 0x000000010d0d7890 */ /* 0x000fe2000fffe03f */
[C---:B------:R-:W-:Y:S01]  /*2500*/  ISETP.GT.AND P0, PT, R0.reuse, 0x1, PT ;  /* 0x000000010000780c */ /* 0x040fe20003f04270 */
[----:B------:R-:W-:Y:S01]  /*2510*/  UIADD3 UR14, UR14, 0x1, URZ ;  /* 0x000000010e0e7890 */ /* 0x000fe2000fffe03f */
[----:B------:R-:W-:Y:S01]  /*2520*/  VIADD R0, R0, 0xffffffff ;  /* 0xffffffff00007836 */ /* 0x000fe20000000000 */
[----:B------:R-:W-:Y:S02]  /*2530*/  UISETP.NE.AND UP0, UPT, UR13, 0x11, UPT ;  /* 0x000000110d00788c */ /* 0x000fe4000bf05270 */
[----:B------:R-:W-:Y:S02]  /*2540*/  UISETP.NE.AND UP1, UPT, UR14, 0x11, UPT ;  /* 0x000000110e00788c */ /* 0x000fe4000bf25270 */
[----:B------:R-:W-:Y:S02]  /*2550*/  USEL UR7, URZ, 0x1, UP0 ;  /* 0x000000013f077887 */ /* 0x000fe40008000000 */
[----:B------:R-:W-:-:S02]  /*2560*/  USEL UR13, UR13, URZ, UP0 ;  /* 0x0000003f0d0d7287 */ /* 0x000fc40008000000 */
[----:B------:R-:W-:Y:S02]  /*2570*/  USEL UR14, UR14, URZ, UP1 ;  /* 0x0000003f0e0e7287 */ /* 0x000fe40008800000 */
[----:B------:R-:W-:Y:S01]  /*2580*/  LOP3.LUT R6, R6, UR7, RZ, 0x3c, !PT ;  /* 0x0000000706067c12 */ /* 0x000fe2000f8e3cff */
[----:B------:R-:W-:Y:S01]  /*2590*/  UMOV UR7, 0x1 ;  /* 0x0000000100077882 */ /* 0x000fe20000000000 */
[----:B------:R-:W-:Y:S08]  /*25a0*/  @P0 BRA `(.L_x_31) ;  /* 0xfffffff800900947 */ /* 0x000ff0000383ffff */
.L_x_23:
[----:B------:R-:W-:Y:S01]  /*25b0*/  UISETP.NE.AND UP0, UPT, UR6, URZ, UPT ;  /* 0x0000003f0600728c */ /* 0x000fe2000bf05270 */
[----:B-12---:R-:W1:Y:S03]  /*25c0*/  LDC R0, c[0x0][0x28c] ;  /* 0x0000a300ff007b82 */ /* 0x006e660000000800 */
[----:B------:R-:W-:-:S06]  /*25d0*/  USEL UR5, URZ, 0x1, !UP0 ;  /* 0x000000013f057887 */ /* 0x000fcc000c000000 */
[----:B------:R-:W-:Y:S02]  /*25e0*/  ISETP.NE.AND P0, PT, RZ, UR5, PT ;  /* 0x00000005ff007c0c */ /* 0x000fe4000bf05270 */
[----:B-1----:R-:W-:-:S11]  /*25f0*/  ISETP.GE.AND P1, PT, R0, 0x1, PT ;  /* 0x000000010000780c */ /* 0x002fd60003f26270 */
[----:B------:R-:W-:Y:S05]  /*2600*/  @!P0 BRA `(.L_x_32) ;  /* 0x0000000000808947 */ /* 0x000fea0003800000 */
[----:B------:R-:W-:Y:S01]  /*2610*/  FADD R91, R24, R91 ;  /* 0x0000005b185b7221 */ /* 0x000fe20000000000 */
        /* <DEDUP_REMOVED lines=30> */
[----:B------:R-:W-:-:S07]  /*2800*/  FADD R66, R66, R55 ;  /* 0x0000003742427221 */ /* 0x000fce0000000000 */
.L_x_32:
[----:B------:R-:W-:Y:S05]  /*2810*/  @!P1 BRA `(.L_x_33) ;  /* 0x0000000000409947 */ /* 0x000fea0003800000 */
[----:B------:R-:W-:-:S13]  /*2820*/  ISETP.NE.AND P0, PT, R93, 0x3, PT ;  /* 0x000000035d00780c */ /* 0x000fda0003f05270 */
[----:B------:R-:W-:Y:S05]  /*2830*/  @!P0 BRA `(.L_x_34) ;  /* 0x0000000000048947 */ /* 0x000fea0003800000 */
[----:B------:R-:W-:Y:S01]  /*2840*/  BPT.TRAP 0x1 ;  /* 0x000000040000795c */ /* 0x000fe20000300000 */
.L_x_34:
[----:B------:R-:W-:Y:S01]  /*2850*/  UISETP.LT.AND UP0, UPT, UR50, 0x1, UPT ;  /* 0x000000013200788c */ /* 0x000fe2000bf01270 */
[----:B------:R-:W-:-:S03]  /*2860*/  ISETP.GT.U32.AND P0, PT, R19, 0x1, PT ;  /* 0x000000011300780c */ /* 0x000fc60003f04070 */
[----:B------:R-:W-:-:S04]  /*2870*/  USEL UR5, UR50, 0x1, UP0 ;  /* 0x0000000132057887 */ /* 0x000fc80008000000 */
[----:B------:R-:W-:-:S04]  /*2880*/  UIADD3 UR5, UR4, UR50, -UR5 ;  /* 0x0000003204057290 */ /* 0x000fc8000fffe805 */
[----:B------:R-:W-:-:S04]  /*2890*/  UIMAD.WIDE.U32 UR6, UR5, -0xf0f0f0f, URZ ;  /* 0xf0f0f0f1050678a5 */ /* 0x000fc8000f8e003f */
[----:B------:R-:W-:-:S04]  /*28a0*/  USHF.R.U32.HI UR6, URZ, 0x4, UR7 ;  /* 0x000000043f067899 */ /* 0x000fc80008011607 */
[----:B------:R-:W-:-:S04]  /*28b0*/  UIMAD UR5, UR6, -0x11, UR5 ;  /* 0xffffffef060578a4 */ /* 0x000fc8000f8e0205 */
[----:B------:R-:W-:-:S04]  /*28c0*/  ULEA UR5, UR5, UR49, 0x3 ;  /* 0x0000003105057291 */ /* 0x000fc8000f8e183f */
[----:B------:R-:W-:-:S04]  /*28d0*/  UIADD3 UR5, UR5, 0x88, URZ ;  /* 0x0000008805057890 */ /* 0x000fc8000fffe03f */
[----:B------:R-:W-:-:S09]  /*28e0*/  UPRMT UR5, URZ, 0x654, UR5 ;  /* 0x000006543f057896 */ /* 0x000fd20008000005 */
[----:B------:R-:W-:Y:S01]  /*28f0*/  SYNCS.ARRIVE.TRANS64.RED.A1T0 RZ, [UR5], RZ ;  /* 0x000000ffffff79a7 */ /* 0x000fe20008100405 */
[----:B------:R-:W-:Y:S05]  /*2900*/  @P0 BRA `(.L_x_33) ;  /* 0x0000000000040947 */ /* 0x000fea0003800000 */
[----:B------:R-:W-:Y:S01]  /*2910*/  BPT.TRAP 0x1 ;  /* 0x000000040000795c */ /* 0x000fe20000300000 */
.L_x_33:
[----:B------:R-:W-:Y:S01]  /*2920*/  UIADD3 UR6, UR49, 0x200, URZ ;  /* 0x0000020031067890 */ /* 0x000fe2000fffe03f */
[----:B------:R-:W-:Y:S01]  /*2930*/  R2UR UR46, R3 ;  /* 0x00000000032e72ca */ /* 0x000fe200000e0000 */
[----:B------:R-:W-:Y:S01]  /*2940*/  UIADD3 UR51, UR50, UR4, URZ ;  /* 0x0000000432337290 */ /* 0x000fe2000fffe03f */
[----:B------:R-:W-:Y:S01]  /*2950*/  R2UR UR45, R8 ;  /* 0x00000000082d72ca */ /* 0x000fe200000e0000 */
[----:B------:R-:W-:Y:S02]  /*2960*/  UISETP.GE.U32.AND UP1, UPT, UR50, 0x11, UPT ;  /* 0x000000113200788c */ /* 0x000fe4000bf26070 */
[----:B------:R-:W-:Y:S02]  /*2970*/  ULOP3.LUT UP2, URZ, UR6, 0x9f, URZ, 0xc0, !UPT ;  /* 0x0000009f063f7892 */ /* 0x000fe4000f84c03f */
[----:B------:R-:W-:-:S04]  /*2980*/  UISETP.GT.U32.AND UP0, UPT, UR51, 0x10, UPT ;  /* 0x000000103300788c */ /* 0x000fc8000bf04070 */
[----:B------:R-:W-:Y:S01]  /*2990*/  UISETP.LT.U32.AND UP0, UPT, UR50, 0x11, UP0 ;  /* 0x000000113200788c */ /* 0x000fe20008701070 */
[----:B------:R-:W-:Y:S01]  /*29a0*/  PLOP3.LUT P0, PT, PT, PT, UP2, 0x80, 0x0 ;  /* 0x000000000000781c */ /* 0x000fe20003f0f028 */
[----:B------:R-:W-:Y:S02]  /*29b0*/  USHF.L.U32 UR46, UR46, 0x7, URZ ;  /* 0x000000072e2e7899 */ /* 0x000fe4000800063f */
[----:B------:R-:W-:Y:S02]  /*29c0*/  @UP1 UIMAD.WIDE.U32 UR4, UR51, -0xf0f0f0f, URZ ;  /* 0xf0f0f0f1330418a5 */ /* 0x000fe4000f8e003f */
[----:B------:R-:W-:Y:S02]  /*29d0*/  USEL UR6, URZ, 0x1, !UP0 ;  /* 0x000000013f067887 */ /* 0x000fe4000c000000 */
[----:B------:R-:W-:Y:S02]  /*29e0*/  @UP1 USHF.R.U32.HI UR4, URZ, 0x4, UR5 ;  /* 0x000000043f041899 */ /* 0x000fe40008011605 */
[----:B------:R-:W-:-:S02]  /*29f0*/  ULOP3.LUT UR48, UR48, UR6, URZ, 0x3c, !UPT ;  /* 0x0000000630307292 */ /* 0x000fc4000f8e3c3f */
[----:B------:R-:W-:Y:S02]  /*2a00*/  USHF.L.U32 UR45, UR45, 0x6, URZ ;  /* 0x000000062d2d7899 */ /* 0x000fe4000800063f */
[----:B------:R-:W-:Y:S01]  /*2a10*/  @UP1 ULOP3.LUT UR48, UR48, 0x1, UR4, 0x78, !UPT ;  /* 0x0000000130301892 */ /* 0x000fe2000f8e7804 */
[----:B------:R-:W-:Y:S11]  /*2a20*/  @!P0 BRA `(.L_x_35) ;  /* 0x0000000000408947 */ /* 0x000ff60003800000 */
[----:B------:R-:W-:Y:S01]  /*2a30*/  MOV R0, 0x0 ;  /* 0x0000000000007802 */ /* 0x000fe20000000f00 */
[----:B------:R-:W-:Y:S01]  /*2a40*/  ULDC.64 UR4, c[0x4][0x68] ;  /* 0x01001a0000047ab9 */ /* 0x000fe20000000a00 */
[----:B------:R-:W-:Y:S01]  /*2a50*/  ULDC.64 UR6, c[0x4][0x8] ;  /* 0x0100020000067ab9 */ /* 0x000fe20000000a00 */
[----:B------:R-:W-:Y:S01]  /*2a60*/  IMAD.U32 R4, RZ, RZ, UR4 ;  /* 0x00000004ff047e24 */ /* 0x000fe2000f8e00ff */
[----:B------:R1:W2:Y:S01]  /*2a70*/  LDC.64 R14, c[0x4][R0] ;  /* 0x01000000000e7b82 */ /* 0x0002a20000000a00 */
[----:B------:R-:W-:Y:S01]  /*2a80*/  IMAD.U32 R5, RZ, RZ, UR5 ;  /* 0x00000005ff057e24 */ /* 0x000fe2000f8e00ff */
[----:B------:R-:W-:Y:S01]  /*2a90*/  ULDC.64 UR4, c[0x4][0x70] ;  /* 0x01001c0000047ab9 */ /* 0x000fe20000000a00 */
[----:B------:R-:W-:Y:S02]  /*2aa0*/  IMAD.U32 R10, RZ, RZ, UR6 ;  /* 0x00000006ff0a7e24 */ /* 0x000fe4000f8e00ff */
[----:B------:R-:W-:Y:S02]  /*2ab0*/  IMAD.U32 R6, RZ, RZ, UR4 ;  /* 0x00000004ff067e24 */ /* 0x000fe4000f8e00ff */
[----:B------:R-:W-:-:S02]  /*2ac0*/  IMAD.U32 R7, RZ, RZ, UR5 ;  /* 0x00000005ff077e24 */ /* 0x000fc4000f8e00ff */
[----:B------:R-:W-:Y:S02]  /*2ad0*/  IMAD.U32 R11, RZ, RZ, UR7 ;  /* 0x00000007ff0b7e24 */ /* 0x000fe4000f8e00ff */
[----:B------:R-:W-:Y:S02]  /*2ae0*/  IMAD.MOV.U32 R8, RZ, RZ, 0x70 ;  /* 0x00000070ff087424 */ /* 0x000fe400078e00ff */
[----:B------:R-:W-:Y:S02]  /*2af0*/  IMAD.MOV.U32 R12, RZ, RZ, 0x1 ;  /* 0x00000001ff0c7424 */ /* 0x000fe400078e00ff */
[----:B-1----:R-:W-:-:S07]  /*2b00*/  IMAD.MOV.U32 R13, RZ, RZ, RZ ;  /* 0x000000ffff0d7224 */ /* 0x002fce00078e00ff */
[----:B------:R-:W-:-:S07]  /*2b10*/  LEPC R20, `(.L_x_35) ;  /* 0x000000001014794e */ /* 0x000fce0000000000 */
[----:B--2--5:R-:W-:Y:S05]  /*2b20*/  CALL.ABS.NOINC R14 ;  /* 0x000000000e007343 */ /* 0x024fea0003c00000 */
.L_x_35:
[----:B------:R-:W-:-:S04]  /*2b30*/  UIADD3 UR4, UR49, 0x2200, URZ ;  /* 0x0000220031047890 */ /* 0x000fc8000fffe03f */
[----:B------:R-:W-:-:S06]  /*2b40*/  ULOP3.LUT UP0, URZ, UR4, 0x9f, URZ, 0xc0, !UPT ;  /* 0x0000009f043f7892 */ /* 0x000fcc000f80c03f */
[----:B------:R-:W-:-:S13]  /*2b50*/  PLOP3.LUT P0, PT, PT, PT, UP0, 0x80, 0x0 ;  /* 0x000000000000781c */ /* 0x000fda0003f0f008 */
[----:B------:R-:W-:Y:S05]  /*2b60*/  @!P0 BRA `(.L_x_36) ;  /* 0x0000000000408947 */ /* 0x000fea0003800000 */
        /* <DEDUP_REMOVED lines=16> */
.L_x_36:
[----:B------:R-:W1:Y:S02]  /*2c70*/  LDC.64 R8, c[0x0][0x590] ;  /* 0x00016400ff087b82 */ /* 0x000e640000000a00 */
[----:B-1----:R-:W-:-:S04]  /*2c80*/  ISETP.NE.U32.AND P0, PT, R8, RZ, PT ;  /* 0x000000ff0800720c */ /* 0x002fc80003f05070 */
[----:B------:R-:W-:-:S13]  /*2c90*/  ISETP.NE.AND.EX P0, PT, R9, RZ, PT, P0 ;  /* 0x000000ff0900720c */ /* 0x000fda0003f05300 */
[----:B------:R-:W-:Y:S05]  /*2ca0*/  @!P0 BRA `(.L_x_37) ;  /* 0x0000000000348947 */ /* 0x000fea0003800000 */
[----:B------:R-:W-:Y:S02]  /*2cb0*/  ULDC.64 UR4, c[0x0][0x588] ;  /* 0x0001620000047ab9 */ /* 0x000fe40000000a00 */
[----:B------:R-:W-:-:S04]  /*2cc0*/  ISETP.NE.U32.AND P1, PT, RZ, UR4, PT ;  /* 0x00000004ff007c0c */ /* 0x000fc8000bf25070 */
[----:B------:R-:W-:-:S13]  /*2cd0*/  ISETP.NE.AND.EX P1, PT, RZ, UR5, PT, P1 ;  /* 0x00000005ff007c0c */ /* 0x000fda000bf25310 */
[----:B------:R-:W-:Y:S05]  /*2ce0*/  @!P1 BRA `(.L_x_38) ;  /* 0x0000000000189947 */ /* 0x000fea0003800000 */
[----:B------:R-:W1:Y:S01]  /*2cf0*/  LDC.64 R4, c[0x0][0x588] ;  /* 0x00016200ff047b82 */ /* 0x000e620000000a00 */
[----:B------:R-:W-:-:S04]  /*2d00*/  IMAD R3, R8, UR47, RZ ;  /* 0x0000002f08037c24 */ /* 0x000fc8000f8e02ff */
[----:B-1----:R-:W-:-:S05]  /*2d10*/  IMAD.WIDE R4, R3, 0x4, R4 ;  /* 0x0000000403047825 */ /* 0x002fca00078e0204 */
[----:B-----5:R1:W5:Y:S01]  /*2d20*/  LDG.E R23, desc[UR38][R4.64] ;  /* 0x0000002604177981 */ /* 0x020362000c1e1900 */
[----:B------:R-:W-:Y:S01]  /*2d30*/  IMAD.MOV.U32 R22, RZ, RZ, 0x1 ;  /* 0x00000001ff167424 */ /* 0x000fe200078e00ff */
[----:B------:R-:W-:Y:S06]  /*2d40*/  BRA `(.L_x_37) ;  /* 0x00000000000c7947 */ /* 0x000fec0003800000 */
.L_x_38:
[----:B------:R-:W-:Y:S01]  /*2d50*/  ULDC UR4, c[0x0][0x580] ;  /* 0x0001600000047ab9 */ /* 0x000fe20000000800 */
[----:B------:R-:W-:Y:S02]  /*2d60*/  IMAD.MOV.U32 R22, RZ, RZ, 0x1 ;  /* 0x00000001ff167424 */ /* 0x000fe400078e00ff */
[----:B-----5:R-:W-:-:S07]  /*2d70*/  IMAD.U32 R23, RZ, RZ, UR4 ;  /* 0x00000004ff177e24 */ /* 0x020fce000f8e00ff */
.L_x_37:
[----:B------:R-:W2:Y:S02]  /*2d80*/  LDC.64 R6, c[0x0][0x5b0] ;  /* 0x00016c00ff067b82 */ /* 0x000ea40000000a00 */
[----:B--2---:R-:W-:-:S04]  /*2d90*/  ISETP.NE.U32.AND P1, PT, R6, RZ, PT ;  /* 0x000000ff0600720c */ /* 0x004fc80003f25070 */
[----:B------:R-:W-:-:S13]  /*2da0*/  ISETP.NE.AND.EX P1, PT, R7, RZ, PT, P1 ;  /* 0x000000ff0700720c */ /* 0x000fda0003f25310 */
[----:B------:R-:W-:Y:S05]  /*2db0*/  @!P1 BRA `(.L_x_39) ;  /* 0x00000000002c9947 */ /* 0x000fea0003800000 */
[----:B------:R-:W-:Y:S02]  /*2dc0*/  ULDC.64 UR4, c[0x0][0x5a8] ;  /* 0x00016a0000047ab9 */ /* 0x000fe40000000a00 */
[----:B------:R-:W-:-:S04]  /*2dd0*/  ISETP.NE.U32.AND P1, PT, RZ, UR4, PT ;  /* 0x00000004ff007c0c */ /* 0x000fc8000bf25070 */
[----:B------:R-:W-:-:S13]  /*2de0*/  ISETP.NE.AND.EX P1, PT, RZ, UR5, PT, P1 ;  /* 0x00000005ff007c0c */ /* 0x000fda000bf25310 */
[----:B------:R-:W-:Y:S05]  /*2df0*/  @!P1 BRA `(.L_x_40) ;  /* 0x0000000000149947 */ /* 0x000fea0003800000 */
[----:B-1----:R-:W1:Y:S01]  /*2e00*/  LDC.64 R4, c[0x0][0x5a8] ;  /* 0x00016a00ff047b82 */ /* 0x002e620000000a00 */
[----:B------:R-:W-:-:S04]  /*2e10*/  IMAD R3, R6, UR47, RZ ;  /* 0x0000002f06037c24 */ /* 0x000fc8000f8e02ff */
[----:B-1----:R-:W-:-:S05]  /*2e20*/  IMAD.WIDE R4, R3, 0x4, R4 ;  /* 0x0000000403047825 */ /* 0x002fca00078e0204 */
[----:B-----5:R2:W5:Y:S01]  /*2e30*/  LDG.E R56, desc[UR38][R4.64] ;  /* 0x0000002604387981 */ /* 0x020562000c1e1900 */
[----:B------:R-:W-:Y:S05]  /*2e40*/  BRA `(.L_x_39) ;  /* 0x0000000000087947 */ /* 0x000fea0003800000 */
.L_x_40:
[----:B------:R-:W-:Y:S02]  /*2e50*/  ULDC UR4, c[0x0][0x5a0] ;  /* 0x0001680000047ab9 */ /* 0x000fe40000000800 */
[----:B-----5:R-:W-:-:S07]  /*2e60*/  IMAD.U32 R56, RZ, RZ, UR4 ;  /* 0x00000004ff387e24 */ /* 0x020fce000f8e00ff */
.L_x_39:
[----:B------:R-:W-:Y:S01]  /*2e70*/  ULDC.64 UR4, c[0x0][0x588] ;  /* 0x0001620000047ab9 */ /* 0x000fe20000000a00 */
[----:B------:R-:W-:Y:S01]  /*2e80*/  ISETP.NE.U32.AND P1, PT, R8, RZ, PT ;  /* 0x000000ff0800720c */ /* 0x000fe20003f25070 */
[----:B------:R-:W-:Y:S02]  /*2e90*/  UISETP.NE.U32.AND UP0, UPT, UR4, URZ, UPT ;  /* 0x0000003f0400728c */ /* 0x000fe4000bf05070 */
[----:B------:R-:W-:Y:S02]  /*2ea0*/  ISETP.NE.U32.AND P4, PT, RZ, UR4, PT ;  /* 0x00000004ff007c0c */ /* 0x000fe4000bf85070 */
[----:B------:R-:W-:Y:S01]  /*2eb0*/  ISETP.NE.AND.EX P1, PT, R9, RZ, PT, P1 ;  /* 0x000000ff0900720c */ /* 0x000fe20003f25310 */
[----:B------:R-:W-:Y:S02]  /*2ec0*/  UISETP.NE.AND.EX UP0, UPT, UR5, URZ, UPT, UP0 ;  /* 0x0000003f0500728c */ /* 0x000fe4000bf05300 */
[----:B------:R-:W-:Y:S02]  /*2ed0*/  ISETP.NE.AND.EX P4, PT, RZ, UR5, PT, P4 ;  /* 0x00000005ff007c0c */ /* 0x000fe4000bf85340 */
[----:B------:R-:W-:-:S02]  /*2ee0*/  PLOP3.LUT P3, PT, PT, PT, PT, 0x8, 0x0 ;  /* 0x000000000000781c */ /* 0x000fc40003f6e170 */
[----:B------:R-:W-:-:S04]  /*2ef0*/  PLOP3.LUT P2, PT, PT, PT, UP0, 0x80, 0x0 ;  /* 0x000000000000781c */ /* 0x000fc80003f4f008 */
[----:B------:R-:W-:-:S05]  /*2f00*/  PLOP3.LUT P2, PT, P2, PT, PT, 0x8, 0x0 ;  /* 0x000000000000781c */ /* 0x000fca000174e170 */
[----:B------:R-:W-:Y:S08]  /*2f10*/  @P4 BRA P1, `(.L_x_41) ;  /* 0x0000000000244947 */ /* 0x000ff00000800000 */
[----:B------:R-:W-:Y:S04]  /*2f20*/  BSSY B0, `(.L_x_41) ;  /* 0x0000008000007945 */ /* 0x000fe80003800000 */
[----:B------:R-:W-:Y:S05]  /*2f30*/  @!P0 BRA `(.L_x_42) ;  /* 0x0000000000148947 */ /* 0x000fea0003800000 */
[----:B------:R-:W-:Y:S02]  /*2f40*/  LOP3.LUT P1, RZ, R22, 0xff, RZ, 0xc0, !PT ;  /* 0x000000ff16ff7812 */ /* 0x000fe4000782c0ff */
[----:B------:R-:W-:-:S11]  /*2f50*/  PLOP3.LUT P3, PT, P2, PT, PT, 0x80, 0x0 ;  /* 0x000000000000781c */ /* 0x000fd6000176f070 */
[----:B------:R-:W-:Y:S05]  /*2f60*/  @!P1 BRA `(.L_x_43) ;  /* 0x00000000000c9947 */ /* 0x000fea0003800000 */
[----:B-----5:R-:W-:Y:S01]  /*2f70*/  FSETP.EQ.AND P3, PT, R23, RZ, PT ;  /* 0x000000ff1700720b */ /* 0x020fe20003f62000 */
[----:B------:R-:W-:-:S12]  /*2f80*/  BRA `(.L_x_43) ;  /* 0x0000000000047947 */ /* 0x000fd80003800000 */
.L_x_42:
[----:B-----5:R-:W-:-:S13]  /*2f90*/  FSETP.EQ.AND P3, PT, R23, RZ, PT ;  /* 0x000000ff1700720b */ /* 0x020fda0003f62000 */
.L_x_43:
[----:B------:R-:W-:Y:S05]  /*2fa0*/  BSYNC B0 ;  /* 0x0000000000007941 */ /* 0x000fea0003800000 */
.L_x_41:
[----:B------:R-:W-:Y:S04]  /*2fb0*/  BSSY B0, `(.L_x_44) ;  /* 0x0000007000007945 */ /* 0x000fe80003800000 */
[----:B------:R-:W-:Y:S05]  /*2fc0*/  @!P0 BRA `(.L_x_45) ;  /* 0x0000000000108947 */ /* 0x000fea0003800000 */
[----:B------:R-:W-:-:S13]  /*2fd0*/  LOP3.LUT P0, RZ, R22, 0xff, RZ, 0xc0, !PT ;  /* 0x000000ff16ff7812 */ /* 0x000fda000780c0ff */
[----:B------:R-:W-:Y:S05]  /*2fe0*/  @!P0 BRA `(.L_x_46) ;  /* 0x00000000000c8947 */ /* 0x000fea0003800000 */
[----:B-----5:R-:W-:Y:S01]  /*2ff0*/  FSETP.EQ.AND P2, PT, R23, RZ, PT ;  /* 0x000000ff1700720b */ /* 0x020fe20003f42000 */
[----:B------:R-:W-:-:S12]  /*3000*/  BRA `(.L_x_46) ;  /* 0x0000000000047947 */ /* 0x000fd80003800000 */
.L_x_45:
[----:B-----5:R-:W-:-:S13]  /*3010*/  FSETP.EQ.AND P2, PT, R23, RZ, PT ;  /* 0x000000ff1700720b */ /* 0x020fda0003f42000 */
.L_x_46:
[----:B------:R-:W-:Y:S05]  /*3020*/  BSYNC B0 ;  /* 0x0000000000007941 */ /* 0x000fea0003800000 */
.L_x_44:
[----:B------:R-:W-:Y:S01]  /*3030*/  BSSY B0, `(.L_x_47) ;  /* 0x0000038000007945 */ /* 0x000fe20003800000 */
[----:B------:R-:W-:Y:S01]  /*3040*/  IMAD.MOV.U32 R0, RZ, RZ, RZ ;  /* 0x000000ffff007224 */ /* 0x000fe200078e00ff */
[----:B-12---:R-:W-:Y:S01]  /*3050*/  CS2R R4, SRZ ;  /* 0x0000000000047805 */ /* 0x006fe2000001ff00 */
[----:B------:R-:W-:Y:S01]  /*3060*/  IMAD.MOV.U32 R3, RZ, RZ, RZ ;  /* 0x000000ffff037224 */ /* 0x000fe200078e00ff */
[----:B------:R-:W-:Y:S06]  /*3070*/  @P3 BRA `(.L_x_48) ;  /* 0x0000000000cc3947 */ /* 0x000fec0003800000 */
[----:B------:R-:W-:-:S13]  /*3080*/  ISETP.NE.AND P1, PT, R58, 0x3, PT ;  /* 0x000000033a00780c */ /* 0x000fda0003f25270 */
[----:B------:R-:W-:Y:S05]  /*3090*/  @!P1 BRA `(.L_x_49) ;  /* 0x0000000000049947 */ /* 0x000fea0003800000 */
[----:B------:R-:W-:Y:S01]  /*30a0*/  BPT.TRAP 0x1 ;  /* 0x000000040000795c */ /* 0x000fe20000300000 */
.L_x_49:
[----:B------:R-:W-:Y:S01]  /*30b0*/  LEA R13, R62, UR49, 0x3 ;  /* 0x000000313e0d7c11 */ /* 0x000fe2000f8e18ff */
[----:B------:R-:W-:Y:S01]  /*30c0*/  BSSY B1, `(.L_x_50) ;  /* 0x0000006000017945 */ /* 0x000fe20003800000 */
[----:B------:R-:W-:Y:S01]  /*30d0*/  SHF.L.U32 R4, R59, 0x1f, RZ ;  /* 0x0000001f3b047819 */ /* 0x000fe200000006ff */
[----:B------:R-:W-:Y:S02]  /*30e0*/  IMAD.MOV.U32 R0, RZ, RZ, RZ ;  /* 0x000000ffff007224 */ /* 0x000fe400078e00ff */
[----:B------:R-:W-:Y:S01]  /*30f0*/  IMAD.MOV.U32 R3, RZ, RZ, RZ ;  /* 0x000000ffff037224 */ /* 0x000fe200078e00ff */
[----:B------:R-:W1:Y:S02]  /*3100*/  SYNCS.PHASECHK.TRANS64.TRYWAIT P0, [R13+URZ+0x110], R4 ;  /* 0x000110040d0075a7 */ /* 0x000e64000800017f */
[----:B-1----:R-:W-:Y:S05]  /*3110*/  @!P0 BRA `(.L_x_51) ;  /* 0x0000004400548947 */ /* 0x002fea0003800000 */
.L_x_142:
[----:B------:R-:W-:Y:S05]  /*3120*/  BSYNC B1 ;  /* 0x0000000000017941 */ /* 0x000fea0003800000 */
.L_x_50:
[----:B------:R-:W-:Y:S01]  /*3130*/  BSSY B1, `(.L_x_52) ;  /* 0x0000016000017945 */ /* 0x000fe20003800000 */
[----:B-1----:R-:W-:-:S03]  /*3140*/  CS2R R4, SRZ ;  /* 0x0000000000047805 */ /* 0x002fc6000001ff00 */
[----:B------:R-:W-:Y:S05]  /*3150*/  @P2 BRA `(.L_x_53) ;  /* 0x00000000004c2947 */ /* 0x000fea0003800000 */
[----:B------:R-:W-:Y:S01]  /*3160*/  SHF.R.U32.HI R3, RZ, 0x4, R18 ;  /* 0x00000004ff037819 */ /* 0x000fe20000011612 */
[----:B------:R-:W-:-:S03]  /*3170*/  IMAD R0, R62, 0x1000, R57 ;  /* 0x000010003e007824 */ /* 0x000fc600078e0239 */
[----:B------:R-:W-:Y:S01]  /*3180*/  LOP3.LUT P0, RZ, R3, 0x1, RZ, 0xc0, !PT ;  /* 0x0000000103ff7812 */ /* 0x000fe2000780c0ff */
[----:B------:R-:W-:Y:S01]  /*3190*/  VIADD R3, R0, UR49 ;  /* 0x0000003100037c36 */ /* 0x000fe20008000000 */
[----:B------:R-:W-:Y:S03]  /*31a0*/  LDS.U16 R5, [R0+UR49+0x300] ;  /* 0x0003003100057984 */ /* 0x000fe60008000400 */
[C---:B------:R-:W-:Y:S01]  /*31b0*/  VIADD R4, R3.reuse, 0x200 ;  /* 0x0000020003047836 */ /* 0x040fe20000000000 */
[----:B------:R-:W-:Y:S01]  /*31c0*/  LDS.U16 R6, [R0+UR49+0x208] ;  /* 0x0002083100067984 */ /* 0x000fe20008000400 */
[----:B------:R-:W-:-:S03]  /*31d0*/  VIADD R7, R3, 0x210 ;  /* 0x0000021003077836 */ /* 0x000fc60000000000 */
[----:B------:R-:W-:Y:S03]  /*31e0*/  LDS.U16 R3, [R0+UR49+0x308] ;  /* 0x0003083100037984 */ /* 0x000fe60008000400 */
[----:B------:R-:W-:Y:S02]  /*31f0*/  @P0 VIADD R7, R4, 0xfffffff0 ;  /* 0xfffffff004070836 */ /* 0x000fe40000000000 */
[----:B------:R-:W1:Y:S04]  /*3200*/  LDS.U16 R4, [R0+UR49+0x200] ;  /* 0x0002003100047984 */ /* 0x000e680008000400 */
[----:B------:R-:W-:Y:S04]  /*3210*/  LDS.U16 R8, [R7+0x100] ;  /* 0x0001000007087984 */ /* 0x000fe80000000400 */
[----:B------:R-:W2:Y:S04]  /*3220*/  LDS.U16 R9, [R7] ;  /* 0x0000000007097984 */ /* 0x000ea80000000400 */
[----:B------:R-:W-:Y:S04]  /*3230*/  LDS.U16 R10, [R7+0x108] ;  /* 0x00010800070a7984 */ /* 0x000fe80000000400 */
[----:B------:R-:W3:Y:S01]  /*3240*/  LDS.U16 R11, [R7+0x8] ;  /* 0x00000800070b7984 */ /* 0x000ee20000000400 */
[----:B-1----:R-:W-:-:S02]  /*3250*/  PRMT R5, R4, 0x5410, R5 ;  /* 0x0000541004057816 */ /* 0x002fc40000000005 */
[----:B------:R-:W-:Y:S02]  /*3260*/  PRMT R4, R6, 0x5410, R3 ;  /* 0x0000541006047816 */ /* 0x000fe40000000003 */
[----:B--2---:R-:W-:Y:S02]  /*3270*/  PRMT R3, R9, 0x5410, R8 ;  /* 0x0000541009037816 */ /* 0x004fe40000000008 */
[----:B---3--:R-:W-:-:S07]  /*3280*/  PRMT R0, R11, 0x5410, R10 ;  /* 0x000054100b007816 */ /* 0x008fce000000000a */
.L_x_53:
[----:B------:R-:W-:Y:S05]  /*3290*/  BSYNC B1 ;  /* 0x0000000000017941 */ /* 0x000fea0003800000 */
.L_x_52:
[----:B------:R-:W-:Y:S01]  /*32a0*/  @!PT LDS RZ, [RZ] ;  /* 0x00000000fffff984 */ /* 0x000fe20000000800 */
[----:B------:R-:W-:Y:S01]  /*32b0*/  @!PT LDS RZ, [RZ] ;  /* 0x00000000fffff984 */ /* 0x000fe20000000800 */
[----:B------:R-:W-:Y:S01]  /*32c0*/  @!PT LDS RZ, [RZ] ;  /* 0x00000000fffff984 */ /* 0x000fe20000000800 */
[----:B------:R-:W-:Y:S01]  /*32d0*/  @!PT LDS RZ, [RZ] ;  /* 0x00000000fffff984 */ /* 0x000fe20000000800 */
[----:B------:R1:W-:Y:S06]  /*32e0*/  MEMBAR.ALL.CTA ;  /* 0x0000000000007992 */ /* 0x0003ec0000008000 */
[----:B-1----:R-:W1:Y:S01]  /*32f0*/  FENCE.VIEW.ASYNC.S ;  /* 0x00000000000073c6 */ /* 0x002e620000000000 */
[----:B------:R-:W-:Y:S05]  /*3300*/  @!P1 BRA `(.L_x_54) ;  /* 0x0000000000049947 */ /* 0x000fea0003800000 */
[----:B------:R-:W-:Y:S01]  /*3310*/  BPT.TRAP 0x1 ;  /* 0x000000040000795c */ /* 0x000fe20000300000 */
.L_x_54:
[----:B------:R-:W2:Y:S01]  /*3320*/  S2R R7, SR_CgaCtaId ;  /* 0x0000000000077919 */ /* 0x000ea20000008800 */
[----:B------:R-:W-:Y:S02]  /*3330*/  VIADD R6, R13, 0x120 ;  /* 0x000001200d067836 */ /* 0x000fe40000000000 */
[----:B------:R-:W-:-:S05]  /*3340*/  VIADD R62, R62, 0x1 ;  /* 0x000000013e3e7836 */ /* 0x000fca0000000000 */
[----:B------:R-:W-:-:S04]  /*3350*/  ISETP.NE.AND P0, PT, R62, 0x2, PT ;  /* 0x000000023e00780c */ /* 0x000fc80003f05270 */
[----:B------:R-:W-:Y:S02]  /*3360*/  SEL R62, R62, RZ, P0 ;  /* 0x000000ff3e3e7207 */ /* 0x000fe40000000000 */
[----:B--2---:R-:W-:-:S04]  /*3370*/  PRMT R6, R7, 0x654, R6 ;  /* 0x0000065407067816 */ /* 0x004fc80000000006 */
[----:B-1----:R1:W-:Y:S02]  /*3380*/  SYNCS.ARRIVE.TRANS64.RED.A1T0 RZ, [R6+URZ], RZ ;  /* 0x000000ff06ff79a7 */ /* 0x0023e4000810043f */
[----:B-1----:R-:W-:-:S04]  /*3390*/  SEL R6, RZ, 0x1, P0 ;  /* 0x00000001ff067807 */ /* 0x002fc80000000000 */
[----:B------:R-:W-:-:S07]  /*33a0*/  LOP3.LUT R59, R59, R6, RZ, 0x3c, !PT ;  /* 0x000000063b3b7212 */ /* 0x000fce00078e3cff */
.L_x_48:
[----:B------:R-:W-:Y:S05]  /*33b0*/  BSYNC B0 ;  /* 0x0000000000007941 */ /* 0x000fea0003800000 */
.L_x_47:
[----:B------:R-:W-:Y:S01]  /*33c0*/  F2FP.F16.E4M3.UNPACK_B R6, R5 ;  /* 0x00000005ff06723e */ /* 0x000fe200020006ff */
[C---:B-----5:R-:W-:Y:S01]  /*33d0*/  FMUL R10, R56.reuse, R91 ;  /* 0x0000005b380a7220 */ /* 0x060fe20000400000 */
[----:B------:R-:W-:Y:S01]  /*33e0*/  F2FP.F16.E4M3.UNPACK_B R7, R5.H1 ;  /* 0x00000005ff07723e */ /* 0x000fe200030006ff */
[C---:B------:R-:W-:Y:S01]  /*33f0*/  FMUL R94, R56.reuse, R94 ;  /* 0x0000005e385e7220 */ /* 0x040fe20000400000 */
[----:B------:R-:W-:Y:S01]  /*3400*/  SHF.R.U32.HI R9, RZ, 0x4, R18 ;  /* 0x00000004ff097819 */ /* 0x000fe20000011612 */
[--C-:B------:R-:W-:Y:S02]  /*3410*/  HADD2.F32 R8, -RZ, R6.reuse.H0_H0 ;  /* 0x20000006ff087230 */ /* 0x100fe40000004100 */
[C---:B------:R-:W-:Y:S01]  /*3420*/  FMUL R89, R56.reuse, R89 ;  /* 0x0000005938597220 */ /* 0x040fe20000400000 */
[----:B------:R-:W-:Y:S01]  /*3430*/  HADD2.F32 R6, -RZ, R6.H1_H1 ;  /* 0x30000006ff067230 */ /* 0x000fe20000004100 */
[----:B------:R-:W-:Y:S01]  /*3440*/  LOP3.LUT P1, RZ, R9, 0x1, RZ, 0xc0, !PT ;  /* 0x0000000109ff7812 */ /* 0x000fe2000782c0ff */
[----:B------:R-:W-:Y:S01]  /*3450*/  FMUL R9, R56, R92 ;  /* 0x0000005c38097220 */ /* 0x000fe20000400000 */
[----:B------:R-:W-:Y:S01]  /*3460*/  FFMA R11, R23, R8, R10 ;  /* 0x00000008170b7223 */ /* 0x000fe2000000000a */
[----:B------:R-:W-:-:S02]  /*3470*/  HADD2.F32 R8, -RZ, R7.H0_H0 ;  /* 0x20000007ff087230 */ /* 0x000fc40000004100 */
[C---:B------:R-:W-:Y:S01]  /*3480*/  FFMA R94, R23.reuse, R6, R94 ;  /* 0x00000006175e7223 */ /* 0x040fe2000000005e */
[----:B------:R-:W-:Y:S01]  /*3490*/  HADD2.F32 R10, -RZ, R7.H1_H1 ;  /* 0x30000007ff0a7230 */ /* 0x000fe20000004100 */
[----:B------:R-:W-:Y:S01]  /*34a0*/  F2FP.F16.E4M3.UNPACK_B R7, R4 ;  /* 0x00000004ff07723e */ /* 0x000fe200020006ff */
[C---:B------:R-:W-:Y:S01]  /*34b0*/  FMUL R20, R56.reuse, R87 ;  /* 0x0000005738147220 */ /* 0x040fe20000400000 */
[C---:B------:R-:W-:Y:S01]  /*34c0*/  FFMA R89, R23.reuse, R8, R89 ;  /* 0x0000000817597223 */ /* 0x040fe20000000059 */
[----:B------:R-:W-:Y:S01]  /*34d0*/  F2FP.F16.E4M3.UNPACK_B R6, R4.H1 ;  /* 0x00000004ff06723e */ /* 0x000fe200030006ff */
[----:B------:R-:W-:Y:S01]  /*34e0*/  FFMA R14, R23, R10, R9 ;  /* 0x0000000a170e7223 */ /* 0x000fe20000000009 */
[--C-:B------:R-:W-:Y:S02]  /*34f0*/  HADD2.F32 R8, -RZ, R7.reuse.H0_H0 ;  /* 0x20000007ff087230 */ /* 0x100fe40000004100 */
[----:B------:R-:W-:Y:S01]  /*3500*/  FMUL R9, R56, R90 ;  /* 0x0000005a38097220 */ /* 0x000fe20000400000 */
[----:B------:R-:W-:Y:S01]  /*3510*/  HADD2.F32 R10, -RZ, R7.H1_H1 ;  /* 0x30000007ff0a7230 */ /* 0x000fe20000004100 */
[----:B------:R-:W-:Y:S01]  /*3520*/  F2FP.F16.E4M3.UNPACK_B R7, R3 ;  /* 0x00000003ff07723e */ /* 0x000fe200020006ff */
[----:B------:R-:W-:-:S02]  /*3530*/  HADD2.F32 R12, -RZ, R6.H0_H0 ;  /* 0x20000006ff0c7230 */ /* 0x000fc40000004100 */
[C---:B------:R-:W-:Y:S01]  /*3540*/  FFMA R20, R23.reuse, R8, R20 ;  /* 0x0000000817147223 */ /* 0x040fe20000000014 */
[----:B------:R-:W-:Y:S02]  /*3550*/  HADD2.F32 R6, -RZ, R6.H1_H1 ;  /* 0x30000006ff067230 */ /* 0x000fe40000004100 */
[C---:B------:R-:W-:Y:S01]  /*3560*/  FFMA R13, R23.reuse, R10, R9 ;  /* 0x0000000a170d7223 */ /* 0x040fe20000000009 */
[--C-:B------:R-:W-:Y:S02]  /*3570*/  HADD2.F32 R8, -RZ, R7.reuse.H0_H0 ;  /* 0x20000007ff087230 */ /* 0x100fe40000004100 */
[C---:B------:R-:W-:Y:S01]  /*3580*/  FMUL R88, R56.reuse, R88 ;  /* 0x0000005838587220 */ /* 0x040fe20000400000 */
[----:B------:R-:W-:Y:S01]  /*3590*/  HADD2.F32 R10, -RZ, R7.H1_H1 ;  /* 0x30000007ff0a7230 */ /* 0x000fe20000004100 */
[----:B------:R-:W-:Y:S01]  /*35a0*/  F2FP.F16.E4M3.UNPACK_B R7, R3.H1 ;  /* 0x00000003ff07723e */ /* 0x000fe200030006ff */
[C---:B------:R-:W-:Y:S01]  /*35b0*/  FMUL R85, R56.reuse, R85 ;  /* 0x0000005538557220 */ /* 0x040fe20000400000 */
[C---:B------:R-:W-:Y:S01]  /*35c0*/  FFMA R88, R23.reuse, R6, R88 ;  /* 0x0000000617587223 */ /* 0x040fe20000000058 */
[C---:B------:R-:W-:Y:S01]  /*35d0*/  FMUL R9, R56.reuse, R86 ;  /* 0x0000005638097220 */ /* 0x040fe20000400000 */
[----:B------:R-:W-:Y:S01]  /*35e0*/  FMUL R83, R56, R83 ;  /* 0x0000005338537220 */ /* 0x000fe20000400000 */
[----:B------:R-:W-:Y:S01]  /*35f0*/  FFMA R85, R23, R12, R85 ;  /* 0x0000000c17557223 */ /* 0x000fe20000000055 */
[----:B------:R-:W-:-:S02]  /*3600*/  HADD2.F32 R6, -RZ, R7.H0_H0 ;  /* 0x20000007ff067230 */ /* 0x000fc40000004100 */
[----:B------:R-:W-:Y:S01]  /*3610*/  FMUL R12, R56, R81 ;  /* 0x00000051380c7220 */ /* 0x000fe20000400000 */
[C---:B------:R-:W-:Y:S01]  /*3620*/  FFMA R24, R23.reuse, R10, R9 ;  /* 0x0000000a17187223 */ /* 0x040fe20000000009 */
[----:B------:R-:W-:Y:S01]  /*3630*/  F2FP.F16.E4M3.UNPACK_B R9, R0 ;  /* 0x00000000ff09723e */ /* 0x000fe200020006ff */
[C---:B------:R-:W-:Y:S01]  /*3640*/  FFMA R83, R23.reuse, R8, R83 ;  /* 0x0000000817537223 */ /* 0x040fe20000000053 */
[C---:B------:R-:W-:Y:S01]  /*3650*/  FFMA R15, R23.reuse, R6, R12 ;  /* 0x00000006170f7223 */ /* 0x040fe2000000000c */
[----:B------:R-:W-:Y:S01]  /*3660*/  LOP3.LUT R6, R18, 0xff, RZ, 0xc0, !PT ;  /* 0x000000ff12067812 */ /* 0x000fe200078ec0ff */
[----:B------:R-:W-:Y:S02]  /*3670*/  HADD2.F32 R8, -RZ, R7.H1_H1 ;  /* 0x30000007ff087230 */ /* 0x000fe40000004100 */
[C---:B------:R-:W-:Y:S01]  /*3680*/  FMUL R21, R56.reuse, R84 ;  /* 0x0000005438157220 */ /* 0x040fe20000400000 */
[--C-:B------:R-:W-:Y:S02]  /*3690*/  HADD2.F32 R10, -RZ, R9.reuse.H0_H0 ;  /* 0x20000009ff0a7230 */ /* 0x100fe40000004100 */
[----:B------:R-:W-:Y:S01]  /*36a0*/  FMUL R79, R56, R79 ;  /* 0x0000004f384f7220 */ /* 0x000fe20000400000 */
[----:B------:R-:W-:Y:S01]  /*36b0*/  VIADD R6, R6, 0x1f ;  /* 0x0000001f06067836 */ /* 0x000fe20000000000 */
[----:B------:R-:W-:Y:S01]  /*36c0*/  F2FP.F16.E4M3.UNPACK_B R7, R0.H1 ;  /* 0x00000000ff07723e */ /* 0x000fe200030006ff */
[C---:B------:R-:W-:Y:S01]  /*36d0*/  FFMA R26, R23.reuse, R8, R21 ;  /* 0x00000008171a7223 */ /* 0x040fe20000000015 */
[----:B------:R-:W-:Y:S01]  /*36e0*/  FFMA R79, R23, R10, R79 ;  /* 0x0000000a174f7223 */ /* 0x000fe2000000004f */
[----:B------:R-:W-:Y:S01]  /*36f0*/  HADD2.F32 R8, -RZ, R9.H1_H1 ;  /* 0x30000009ff087230 */ /* 0x000fe20000004100 */
[----:B------:R-:W-:Y:S01]  /*3700*/  ISETP.GT.U32.AND P0, PT, R6, 0x3e, PT ;  /* 0x0000003e0600780c */ /* 0x000fe20003f04070 */
[----:B------:R-:W-:-:S02]  /*3710*/  HADD2.F32 R10, -RZ, R7.H0_H0 ;  /* 0x20000007ff0a7230 */ /* 0x000fc40000004100 */
[C---:B------:R-:W-:Y:S01]  /*3720*/  FMUL R82, R56.reuse, R82 ;  /* 0x0000005238527220 */ /* 0x040fe20000400000 */
[----:B------:R-:W-:Y:S02]  /*3730*/  HADD2.F32 R12, -RZ, R7.H1_H1 ;  /* 0x30000007ff0c7230 */ /* 0x000fe40000004100 */
[C---:B------:R-:W-:Y:S01]  /*3740*/  FMUL R77, R56.reuse, R77 ;  /* 0x0000004d384d7220 */ /* 0x040fe20000400000 */
[----:B------:R-:W-:Y:S02]  /*3750*/  IMAD.MOV.U32 R9, RZ, RZ, 0x10 ;  /* 0x00000010ff097424 */ /* 0x000fe400078e00ff */
[----:B------:R-:W-:Y:S01]  /*3760*/  FMUL R7, R56, R80 ;  /* 0x0000005038077220 */ /* 0x000fe20000400000 */
[C---:B------:R-:W-:Y:S01]  /*3770*/  FFMA R8, R23.reuse, R8, R82 ;  /* 0x0000000817087223 */ /* 0x040fe20000000052 */
[C---:B------:R-:W-:Y:S01]  /*3780*/  FFMA R10, R23.reuse, R10, R77 ;  /* 0x0000000a170a7223 */ /* 0x040fe2000000004d */
[----:B------:R-:W-:Y:S01]  /*3790*/  F2FP.SATFINITE.RELU.E4M3.F32.PACK_AB_MERGE_C R94, R94, R11, RZ ;  /* 0x0000000b5e5e723e */ /* 0x000fe200048078ff */
[----:B------:R-:W-:Y:S01]  /*37a0*/  FFMA R7, R23, R12, R7 ;  /* 0x0000000c17077223 */ /* 0x000fe20000000007 */
[----:B------:R-:W-:-:S02]  /*37b0*/  SEL R9, R9, 0xfffffff0, !P1 ;  /* 0xfffffff009097807 */ /* 0x000fc40004800000 */
[----:B------:R-:W-:Y:S02]  /*37c0*/  F2FP.SATFINITE.RELU.E4M3.F32.PACK_AB_MERGE_C R14, R14, R89, RZ ;  /* 0x000000590e0e723e */ /* 0x000fe400048078ff */
[----:B------:R-:W-:Y:S01]  /*37d0*/  F2FP.SATFINITE.RELU.E4M3.F32.PACK_AB_MERGE_C R20, R13, R20, RZ ;  /* 0x000000140d14723e */ /* 0x000fe200048078ff */
[----:B------:R-:W-:Y:S01]  /*37e0*/  IMAD.IADD R11, R60, 0x1, R9 ;  /* 0x000000013c0b7824 */ /* 0x000fe200078e0209 */
[----:B------:R-:W-:Y:S02]  /*37f0*/  F2FP.SATFINITE.RELU.E4M3.F32.PACK_AB_MERGE_C R88, R88, R85, RZ ;  /* 0x000000555858723e */ /* 0x000fe400048078ff */
[----:B------:R-:W-:Y:S02]  /*3800*/  F2FP.SATFINITE.RELU.E4M3.F32.PACK_AB_MERGE_C R24, R24, R83, RZ ;  /* 0x000000531818723e */ /* 0x000fe400048078ff */
[----:B------:R-:W-:Y:S02]  /*3810*/  F2FP.SATFINITE.RELU.E4M3.F32.PACK_AB_MERGE_C R26, R26, R15, RZ ;  /* 0x0000000f1a1a723e */ /* 0x000fe400048078ff */
[----:B------:R-:W-:-:S02]  /*3820*/  F2FP.SATFINITE.RELU.E4M3.F32.PACK_AB_MERGE_C R8, R8, R79, RZ ;  /* 0x0000004f0808723e */ /* 0x000fc400048078ff */
[----:B------:R-:W-:Y:S01]  /*3830*/  F2FP.SATFINITE.RELU.E4M3.F32.PACK_AB_MERGE_C R10, R7, R10, RZ ;  /* 0x0000000a070a723e */ /* 0x000fe200048078ff */
[----:B------:R-:W-:Y:S06]  /*3840*/  @P0 BRA `(.L_x_55) ;  /* 0x0000000000040947 */ /* 0x000fec0003800000 */
[----:B------:R-:W-:-:S04]  /*3850*/  DEPBAR.LE SB0, 0x1 ;  /* 0x000080400000791a */ /* 0x000fc80000000000 */
.L_x_55:
[----:B------:R-:W-:Y:S05]  /*3860*/  WARPSYNC.ALL ;  /* 0x0000000000007948 */ /* 0x000fea0003800000 */
[----:B------:R-:W-:Y:S06]  /*3870*/  BAR.SYNC.DEFER_BLOCKING 0x1, 0x100 ;  /* 0x0044000000007b1d */ /* 0x000fec0000010000 */
[----:B------:R-:W-:Y:S01]  /*3880*/  BSSY B0, `(.L_x_56) ;  /* 0x0000016000007945 */ /* 0x000fe20003800000 */
[----:B------:R1:W-:Y:S04]  /*3890*/  STS.U16 [R57+UR49+0x2200], R94 ;  /* 0x0022005e39007988 */ /* 0x0003e80008000431 */
[----:B------:R1:W-:Y:S04]  /*38a0*/  STS.U16 [R57+UR49+0x2300], R14 ;  /* 0x0023000e39007988 */ /* 0x0003e80008000431 */
[----:B------:R1:W-:Y:S04]  /*38b0*/  STS.U16 [R57+UR49+0x2208], R20 ;  /* 0x0022081439007988 */ /* 0x0003e80008000431 */
[----:B------:R1:W-:Y:S04]  /*38c0*/  STS.U16 [R57+UR49+0x2308], R88 ;  /* 0x0023085839007988 */ /* 0x0003e80008000431 */
[----:B------:R1:W-:Y:S04]  /*38d0*/  STS.U16 [R11+0x2200], R24 ;  /* 0x002200180b007388 */ /* 0x0003e80000000400 */
[----:B------:R1:W-:Y:S04]  /*38e0*/  STS.U16 [R11+0x2300], R26 ;  /* 0x0023001a0b007388 */ /* 0x0003e80000000400 */
[----:B------:R1:W-:Y:S04]  /*38f0*/  STS.U16 [R11+0x2208], R8 ;  /* 0x002208080b007388 */ /* 0x0003e80000000400 */
[----:B------:R1:W-:Y:S01]  /*3900*/  STS.U16 [R11+0x2308], R10 ;  /* 0x0023080a0b007388 */ /* 0x0003e20000000400 */
[----:B------:R-:W-:Y:S01]  /*3910*/  @!PT LDS RZ, [RZ] ;  /* 0x00000000fffff984 */ /* 0x000fe20000000800 */
[----:B------:R-:W-:Y:S01]  /*3920*/  @!PT LDS RZ, [RZ] ;  /* 0x00000000fffff984 */ /* 0x000fe20000000800 */
[----:B------:R-:W-:Y:S01]  /*3930*/  @!PT LDS RZ, [RZ] ;  /* 0x00000000fffff984 */ /* 0x000fe20000000800 */
[----:B------:R-:W-:Y:S01]  /*3940*/  @!PT LDS RZ, [RZ] ;  /* 0x00000000fffff984 */ /* 0x000fe20000000800 */
[----:B------:R2:W-:Y:S06]  /*3950*/  MEMBAR.ALL.CTA ;  /* 0x0000000000007992 */ /* 0x0005ec0000008000 */
[----:B--2---:R-:W2:Y:S02]  /*3960*/  FENCE.VIEW.ASYNC.S ;  /* 0x00000000000073c6 */ /* 0x004ea40000000000 */
[----:B--2---:R-:W-:Y:S06]  /*3970*/  BAR.SYNC.DEFER_BLOCKING 0x1, 0x100 ;  /* 0x0044000000007b1d */ /* 0x004fec0000010000 */
[----:B-1----:R-:W-:Y:S05]  /*3980*/  @P0 BRA `(.L_x_57) ;  /* 0x0000000000140947 */ /* 0x002fea0003800000 */
[----:B------:R-:W-:Y:S02]  /*3990*/  UIADD3 UR4, UP0, UR40, 0x4f0, URZ ;  /* 0x000004f028047890 */ /* 0x000fe4000ff1e03f */
[----:B------:R-:W-:Y:S02]  /*39a0*/  UIADD3 UR44, UR49, 0x2200, URZ ;  /* 0x00002200312c7890 */ /* 0x000fe4000fffe03f */
[----:B------:R-:W-:-:S09]  /*39b0*/  UIADD3.X UR5, URZ, UR41, URZ, UP0, !UPT ;  /* 0x000000293f057290 */ /* 0x000fd200087fe43f */
[----:B------:R1:W-:Y:S02]  /*39c0*/  UTMASTG.3D [UR44], [UR4] ;  /* 0x0000002c040073b5 */ /* 0x0003e40008010000 */
[----:B-1----:R0:W-:Y:S02]  /*39d0*/  UTMACMDFLUSH ;  /* 0x00000000000079b7 */ /* 0x0021e40000000000 */
.L_x_57:
[----:B------:R-:W-:Y:S05]  /*39e0*/  BSYNC B0 ;  /* 0x0000000000007941 */ /* 0x000fea0003800000 */
.L_x_56:
[----:B------:R-:W-:Y:S04]  /*39f0*/  BSSY B0, `(.L_x_58) ;  /* 0x000002e000007945 */ /* 0x000fe80003800000 */
[----:B------:R-:W-:Y:S05]  /*3a00*/  @P3 BRA `(.L_x_59) ;  /* 0x0000000000b03947 */ /* 0x000fea0003800000 */
[----:B------:R-:W-:-:S13]  /*3a10*/  ISETP.NE.AND P3, PT, R58, 0x3, PT ;  /* 0x000000033a00780c */ /* 0x000fda0003f65270 */
[----:B------:R-:W-:Y:S05]  /*3a20*/  @!P3 BRA `(.L_x_60) ;  /* 0x000000000004b947 */ /* 0x000fea0003800000 */
[----:B------:R-:W-:Y:S01]  /*3a30*/  BPT.TRAP 0x1 ;  /* 0x000000040000795c */ /* 0x000fe20000300000 */
.L_x_60:
[----:B------:R-:W-:Y:S01]  /*3a40*/  LEA R12, R62, UR49, 0x3 ;  /* 0x000000313e0c7c11 */ /* 0x000fe2000f8e18ff */
[----:B------:R-:W-:Y:S01]  /*3a50*/  BSSY B1, `(.L_x_61) ;  /* 0x0000004000017945 */ /* 0x000fe20003800000 */
[----:B------:R-:W-:-:S04]  /*3a60*/  SHF.L.U32 R7, R59, 0x1f, RZ ;  /* 0x0000001f3b077819 */ /* 0x000fc800000006ff */
[----:B------:R-:W1:Y:S02]  /*3a70*/  SYNCS.PHASECHK.TRANS64.TRYWAIT P1, [R12+URZ+0x110], R7 ;  /* 0x000110070c0075a7 */ /* 0x000e64000802017f */
[----:B-1----:R-:W-:Y:S05]  /*3a80*/  @!P1 BRA `(.L_x_62) ;  /* 0x0000003c000c9947 */ /* 0x002fea0003800000 */
.L_x_143:
[----:B------:R-:W-:Y:S05]  /*3a90*/  BSYNC B1 ;  /* 0x0000000000017941 */ /* 0x000fea0003800000 */
.L_x_61:
[----:B------:R-:W-:Y:S04]  /*3aa0*/  BSSY B1, `(.L_x_63) ;  /* 0x0000011000017945 */ /* 0x000fe80003800000 */
[----:B------:R-:W-:Y:S05]  /*3ab0*/  @P2 BRA `(.L_x_64) ;  /* 0x00000000003c2947 */ /* 0x000fea0003800000 */
[----:B------:R-:W-:-:S04]  /*3ac0*/  IMAD R13, R62, 0x1000, R57 ;  /* 0x000010003e0d7824 */ /* 0x000fc800078e0239 */
[----:B------:R-:W-:Y:S01]  /*3ad0*/  VIADD R10, R13, UR49 ;  /* 0x000000310d0a7c36 */ /* 0x000fe20008000000 */
[----:B------:R-:W-:Y:S03]  /*3ae0*/  LDS.U16 R5, [R13+UR49+0x300] ;  /* 0x000300310d057984 */ /* 0x000fe60008000400 */
[----:B------:R-:W-:Y:S01]  /*3af0*/  IMAD.IADD R10, R10, 0x1, R9 ;  /* 0x000000010a0a7824 */ /* 0x000fe200078e0209 */
[----:B------:R-:W2:Y:S04]  /*3b00*/  LDS.U16 R0, [R13+UR49+0x200] ;  /* 0x000200310d007984 */ /* 0x000ea80008000400 */
[----:B------:R-:W-:Y:S04]  /*3b10*/  LDS.U16 R4, [R13+UR49+0x308] ;  /* 0x000308310d047984 */ /* 0x000fe80008000400 */
[----:B------:R-:W3:Y:S04]  /*3b20*/  LDS.U16 R3, [R13+UR49+0x208] ;  /* 0x000208310d037984 */ /* 0x000ee80008000400 */
[----:B------:R-:W-:Y:S04]  /*3b30*/  LDS.U16 R6, [R10+0x300] ;  /* 0x000300000a067984 */ /* 0x000fe80000000400 */
[----:B-1----:R-:W1:Y:S04]  /*3b40*/  LDS.U16 R7, [R10+0x200] ;  /* 0x000200000a077984 */ /* 0x002e680000000400 */
[----:B------:R-:W-:Y:S04]  /*3b50*/  LDS.U16 R8, [R10+0x308] ;  /* 0x000308000a087984 */ /* 0x000fe80000000400 */
[----:B------:R-:W4:Y:S01]  /*3b60*/  LDS.U16 R9, [R10+0x208] ;  /* 0x000208000a097984 */ /* 0x000f220000000400 */
[----:B--2---:R-:W-:-:S02]  /*3b70*/  PRMT R5, R0, 0x5410, R5 ;  /* 0x0000541000057816 */ /* 0x004fc40000000005 */
[----:B---3--:R-:W-:Y:S02]  /*3b80*/  PRMT R4, R3, 0x5410, R4 ;  /* 0x0000541003047816 */ /* 0x008fe40000000004 */
[----:B-1----:R-:W-:Y:S02]  /*3b90*/  PRMT R3, R7, 0x5410, R6 ;  /* 0x0000541007037816 */ /* 0x002fe40000000006 */
[----:B----4-:R-:W-:-:S07]  /*3ba0*/  PRMT R0, R9, 0x5410, R8 ;  /* 0x0000541009007816 */ /* 0x010fce0000000008 */
.L_x_64:
[----:B------:R-:W-:Y:S05]  /*3bb0*/  BSYNC B1 ;  /* 0x0000000000017941 */ /* 0x000fea0003800000 */
.L_x_63:
[----:B------:R-:W-:Y:S01]  /*3bc0*/  @!PT LDS RZ, [RZ] ;  /* 0x00000000fffff984 */ /* 0x000fe20000000800 */
[----:B------:R-:W-:Y:S01]  /*3bd0*/  @!PT LDS RZ, [RZ] ;  /* 0x00000000fffff984 */ /* 0x000fe20000000800 */
[----:B------:R-:W-:Y:S01]  /*3be0*/  @!PT LDS RZ, [RZ] ;  /* 0x00000000fffff984 */ /* 0x000fe20000000800 */
[----:B------:R-:W-:Y:S01]  /*3bf0*/  @!PT LDS RZ, [RZ] ;  /* 0x00000000fffff984 */ /* 0x000fe20000000800 */
[----:B------:R2:W-:Y:S06]  /*3c00*/  MEMBAR.ALL.CTA ;  /* 0x0000000000007992 */ /* 0x0005ec0000008000 */
[----:B--2---:R-:W2:Y:S01]  /*3c10*/  FENCE.VIEW.ASYNC.S ;  /* 0x00000000000073c6 */ /* 0x004ea20000000000 */
[----:B------:R-:W-:Y:S05]  /*3c20*/  @!P3 BRA `(.L_x_65) ;  /* 0x000000000004b947 */ /* 0x000fea0003800000 */
[----:B------:R-:W-:Y:S01]  /*3c30*/  BPT.TRAP 0x1 ;  /* 0x000000040000795c */ /* 0x000fe20000300000 */
.L_x_65:
[----:B-1----:R-:W1:Y:S01]  /*3c40*/  S2R R7, SR_CgaCtaId ;  /* 0x0000000000077919 */ /* 0x002e620000008800 */
[----:B------:R-:W-:Y:S02]  /*3c50*/  VIADD R6, R12, 0x120 ;  /* 0x000001200c067836 */ /* 0x000fe40000000000 */
[----:B------:R-:W-:-:S05]  /*3c60*/  VIADD R62, R62, 0x1 ;  /* 0x000000013e3e7836 */ /* 0x000fca0000000000 */
[----:B------:R-:W-:-:S04]  /*3c70*/  ISETP.NE.AND P1, PT, R62, 0x2, PT ;  /* 0x000000023e00780c */ /* 0x000fc80003f25270 */
[----:B------:R-:W-:Y:S02]  /*3c80*/  SEL R62, R62, RZ, P1 ;  /* 0x000000ff3e3e7207 */ /* 0x000fe40000800000 */
[----:B-1----:R-:W-:-:S04]  /*3c90*/  PRMT R6, R7, 0x654, R6 ;  /* 0x0000065407067816 */ /* 0x002fc80000000006 */
[----:B--2---:R1:W-:Y:S02]  /*3ca0*/  SYNCS.ARRIVE.TRANS64.RED.A1T0 RZ, [R6+URZ], RZ ;  /* 0x000000ff06ff79a7 */ /* 0x0043e4000810043f */
[----:B-1----:R-:W-:-:S04]  /*3cb0*/  SEL R6, RZ, 0x1, P1 ;  /* 0x00000001ff067807 */ /* 0x002fc80000800000 */
[----:B------:R-:W-:-:S07]  /*3cc0*/  LOP3.LUT R59, R59, R6, RZ, 0x3c, !PT ;  /* 0x000000063b3b7212 */ /* 0x000fce00078e3cff */
.L_x_59:
[----:B------:R-:W-:Y:S05]  /*3cd0*/  BSYNC B0 ;  /* 0x0000000000007941 */ /* 0x000fea0003800000 */
.L_x_58:
[-C--:B------:R-:W-:Y:S01]  /*3ce0*/  F2FP.F16.E4M3.UNPACK_B R6, R5.reuse ;  /* 0x00000005ff06723e */ /* 0x080fe200020006ff */
[C---:B------:R-:W-:Y:S01]  /*3cf0*/  FMUL R9, R56.reuse, R78 ;  /* 0x0000004e38097220 */ /* 0x040fe20000400000 */
[----:B------:R-:W-:Y:S01]  /*3d00*/  F2FP.F16.E4M3.UNPACK_B R5, R5.H1 ;  /* 0x00000005ff05723e */ /* 0x000fe200030006ff */
[C---:B------:R-:W-:Y:S01]  /*3d10*/  FMUL R73, R56.reuse, R73 ;  /* 0x0000004938497220 */ /* 0x040fe20000400000 */
[----:B------:R-:W-:Y:S01]  /*3d20*/  F2FP.F16.E4M3.UNPACK_B R7, R4 ;  /* 0x00000004ff07723e */ /* 0x000fe200020006ff */
[--C-:B------:R-:W-:Y:S02]  /*3d30*/  HADD2.F32 R8, -RZ, R6.reuse.H0_H0 ;  /* 0x20000006ff087230 */ /* 0x100fe40000004100 */
[C---:B------:R-:W-:Y:S01]  /*3d40*/  FMUL R12, R56.reuse, R75 ;  /* 0x0000004b380c7220 */ /* 0x040fe20000400000 */
[----:B------:R-:W-:Y:S02]  /*3d50*/  HADD2.F32 R6, -RZ, R6.H1_H1 ;  /* 0x30000006ff067230 */ /* 0x000fe40000004100 */
[----:B------:R-:W-:Y:S01]  /*3d60*/  FMUL R76, R56, R76 ;  /* 0x0000004c384c7220 */ /* 0x000fe20000400000 */
[----:B------:R-:W-:-:S02]  /*3d70*/  HADD2.F32 R10, -RZ, R5.H0_H0 ;  /* 0x20000005ff0a7230 */ /* 0x000fc40000004100 */
[C---:B------:R-:W-:Y:S01]  /*3d80*/  FFMA R12, R23.reuse, R8, R12 ;  /* 0x00000008170c7223 */ /* 0x040fe2000000000c */
[----:B------:R-:W-:Y:S02]  /*3d90*/  HADD2.F32 R8, -RZ, R7.H0_H0 ;  /* 0x20000007ff087230 */ /* 0x000fe40000004100 */
[C---:B------:R-:W-:Y:S01]  /*3da0*/  FFMA R9, R23.reuse, R6, R9 ;  /* 0x0000000617097223 */ /* 0x040fe20000000009 */
[----:B------:R-:W-:Y:S02]  /*3db0*/  HADD2.F32 R6, -RZ, R5.H1_H1 ;  /* 0x30000005ff067230 */ /* 0x000fe40000004100 */
[C---:B------:R-:W-:Y:S01]  /*3dc0*/  FFMA R73, R23.reuse, R10, R73 ;  /* 0x0000000a17497223 */ /* 0x040fe20000000049 */
[----:B------:R-:W-:Y:S02]  /*3dd0*/  HADD2.F32 R10, -RZ, R7.H1_H1 ;  /* 0x30000007ff0a7230 */ /* 0x000fe40000004100 */
[C---:B------:R-:W-:Y:S01]  /*3de0*/  FMUL R5, R56.reuse, R74 ;  /* 0x0000004a38057220 */ /* 0x040fe20000400000 */
[----:B------:R-:W-:Y:S01]  /*3df0*/  FMUL R71, R56, R71 ;  /* 0x0000004738477220 */ /* 0x000fe20000400000 */
[----:B------:R-:W-:Y:S01]  /*3e00*/  F2FP.F16.E4M3.UNPACK_B R4, R4.H1 ;  /* 0x00000004ff04723e */ /* 0x000fe200030006ff */
[C---:B------:R-:W-:Y:S01]  /*3e10*/  FFMA R76, R23.reuse, R6, R76 ;  /* 0x00000006174c7223 */ /* 0x040fe2000000004c */
[C---:B------:R-:W-:Y:S01]  /*3e20*/  FFMA R10, R23.reuse, R10, R5 ;  /* 0x0000000a170a7223 */ /* 0x040fe20000000005 */
[----:B------:R-:W-:Y:S01]  /*3e30*/  F2FP.F16.E4M3.UNPACK_B R5, R3 ;  /* 0x00000003ff05723e */ /* 0x000fe200020006ff */
[----:B------:R-:W-:Y:S01]  /*3e40*/  FFMA R71, R23, R8, R71 ;  /* 0x0000000817477223 */ /* 0x000fe20000000047 */
[----:B------:R-:W-:-:S02]  /*3e50*/  HADD2.F32 R6, -RZ, R4.H0_H0 ;  /* 0x20000004ff067230 */ /* 0x000fc40000004100 */
[C---:B------:R-:W-:Y:S01]  /*3e60*/  FMUL R14, R56.reuse, R69 ;  /* 0x00000045380e7220 */ /* 0x040fe20000400000 */
[----:B------:R-:W-:Y:S02]  /*3e70*/  HADD2.F32 R4, -RZ, R4.H1_H1 ;  /* 0x30000004ff047230 */ /* 0x000fe40000004100 */
[C---:B------:R-:W-:Y:S01]  /*3e80*/  FMUL R67, R56.reuse, R67 ;  /* 0x0000004338437220 */ /* 0x040fe20000400000 */
[----:B------:R-:W-:Y:S01]  /*3e90*/  HADD2.F32 R8, -RZ, R5.H0_H0 ;  /* 0x20000005ff087230 */ /* 0x000fe20000004100 */
[----:B------:R-:W-:Y:S01]  /*3ea0*/  F2FP.F16.E4M3.UNPACK_B R3, R3.H1 ;  /* 0x00000003ff03723e */ /* 0x000fe200030006ff */
[C---:B------:R-:W-:Y:S01]  /*3eb0*/  FMUL R7, R56.reuse, R72 ;  /* 0x0000004838077220 */ /* 0x040fe20000400000 */
[C---:B------:R-:W-:Y:S01]  /*3ec0*/  FFMA R14, R23.reuse, R6, R14 ;  /* 0x00000006170e7223 */ /* 0x040fe2000000000e */
[----:B------:R-:W-:Y:S01]  /*3ed0*/  FMUL R68, R56, R68 ;  /* 0x0000004438447220 */ /* 0x000fe20000400000 */
[C---:B------:R-:W-:Y:S01]  /*3ee0*/  FFMA R67, R23.reuse, R8, R67 ;  /* 0x0000000817437223 */ /* 0x040fe20000000043 */
[----:B------:R-:W-:Y:S01]  /*3ef0*/  FFMA R7, R23, R4, R7 ;  /* 0x0000000417077223 */ /* 0x000fe20000000007 */
[----:B------:R-:W-:-:S02]  /*3f00*/  HADD2.F32 R6, -RZ, R3.H0_H0 ;  /* 0x20000003ff067230 */ /* 0x000fc40000004100 */
[C---:B------:R-:W-:Y:S01]  /*3f10*/  FMUL R65, R56.reuse, R65 ;  /* 0x0000004138417220 */ /* 0x040fe20000400000 */
[----:B------:R-:W-:Y:S01]  /*3f20*/  HADD2.F32 R8, -RZ, R3.H1_H1 ;  /* 0x30000003ff087230 */ /* 0x000fe20000004100 */
[----:B------:R-:W-:Y:S01]  /*3f30*/  F2FP.F16.E4M3.UNPACK_B R3, R0 ;  /* 0x00000000ff03723e */ /* 0x000fe200020006ff */
[----:B------:R-:W-:Y:S02]  /*3f40*/  HADD2.F32 R4, -RZ, R5.H1_H1 ;  /* 0x30000005ff047230 */ /* 0x000fe40000004100 */
[----:B------:R-:W-:Y:S01]  /*3f50*/  FMUL R5, R56, R70 ;  /* 0x0000004638057220 */ /* 0x000fe20000400000 */
[----:B------:R-:W-:Y:S01]  /*3f60*/  F2FP.F16.E4M3.UNPACK_B R0, R0.H1 ;  /* 0x00000000ff00723e */ /* 0x000fe200030006ff */
[C---:B------:R-:W-:Y:S01]  /*3f70*/  FFMA R65, R23.reuse, R6, R65 ;  /* 0x0000000617417223 */ /* 0x040fe20000000041 */
[----:B------:R-:W-:Y:S02]  /*3f80*/  HADD2.F32 R6, -RZ, R3.H1_H1 ;  /* 0x30000003ff067230 */ /* 0x000fe40000004100 */
[C---:B------:R-:W-:Y:S01]  /*3f90*/  FFMA R20, R23.reuse, R8, R5 ;  /* 0x0000000817147223 */ /* 0x040fe20000000005 */
[----:B------:R-:W-:Y:S01]  /*3fa0*/  FFMA R68, R23, R4, R68 ;  /* 0x0000000417447223 */ /* 0x000fe20000000044 */
[----:B------:R-:W-:-:S02]  /*3fb0*/  HADD2.F32 R8, -RZ, R0.H0_H0 ;  /* 0x20000000ff087230 */ /* 0x000fc40000004100 */
[C---:B------:R-:W-:Y:S01]  /*3fc0*/  FMUL R24, R56.reuse, R63 ;  /* 0x0000003f38187220 */ /* 0x040fe20000400000 */
[----:B------:R-:W-:Y:S02]  /*3fd0*/  HADD2.F32 R4, -RZ, R3.H0_H0 ;  /* 0x20000003ff047230 */ /* 0x000fe40000004100 */
[C---:B------:R-:W-:Y:S01]  /*3fe0*/  FMUL R3, R56.reuse, R64 ;  /* 0x0000004038037220 */ /* 0x040fe20000400000 */
[----:B------:R-:W-:Y:S02]  /*3ff0*/  HADD2.F32 R0, -RZ, R0.H1_H1 ;  /* 0x30000000ff007230 */ /* 0x000fe40000004100 */
[C---:B------:R-:W-:Y:S01]  /*4000*/  FMUL R61, R56.reuse, R61 ;  /* 0x0000003d383d7220 */ /* 0x040fe20000400000 */
[----:B------:R-:W-:Y:S01]  /*4010*/  FMUL R5, R56, R66 ;  /* 0x0000004238057220 */ /* 0x000fe20000400000 */
[C---:B------:R-:W-:Y:S01]  /*4020*/  FFMA R4, R23.reuse, R4, R24 ;  /* 0x0000000417047223 */ /* 0x040fe20000000018 */
[C---:B------:R-:W-:Y:S01]  /*4030*/  FFMA R3, R23.reuse, R6, R3 ;  /* 0x0000000617037223 */ /* 0x040fe20000000003 */
[C---:B------:R-:W-:Y:S01]  /*4040*/  FFMA R8, R23.reuse, R8, R61 ;  /* 0x0000000817087223 */ /* 0x040fe2000000003d */
[----:B------:R-:W-:Y:S01]  /*4050*/  FFMA R5, R23, R0, R5 ;  /* 0x0000000017057223 */ /* 0x000fe20000000005 */
[----:B------:R-:W-:-:S02]  /*4060*/  F2FP.SATFINITE.RELU.E4M3.F32.PACK_AB_MERGE_C R12, R9, R12, RZ ;  /* 0x0000000c090c723e */ /* 0x000fc400048078ff */
[----:B------:R-:W-:Y:S02]  /*4070*/  F2FP.SATFINITE.RELU.E4M3.F32.PACK_AB_MERGE_C R76, R76, R73, RZ ;  /* 0x000000494c4c723e */ /* 0x000fe400048078ff */
[----:B------:R-:W-:Y:S02]  /*4080*/  F2FP.SATFINITE.RELU.E4M3.F32.PACK_AB_MERGE_C R10, R10, R71, RZ ;  /* 0x000000470a0a723e */ /* 0x000fe400048078ff */
[----:B------:R-:W-:Y:S02]  /*4090*/  F2FP.SATFINITE.RELU.E4M3.F32.PACK_AB_MERGE_C R14, R7, R14, RZ ;  /* 0x0000000e070e723e */ /* 0x000fe400048078ff */
[----:B------:R-:W-:Y:S02]  /*40a0*/  F2FP.SATFINITE.RELU.E4M3.F32.PACK_AB_MERGE_C R68, R68, R67, RZ ;  /* 0x000000434444723e */ /* 0x000fe400048078ff */
[----:B------:R-:W-:Y:S02]  /*40b0*/  F2FP.SATFINITE.RELU.E4M3.F32.PACK_AB_MERGE_C R20, R20, R65, RZ ;  /* 0x000000411414723e */ /* 0x000fe400048078ff */
[----:B------:R-:W-:-:S02]  /*40c0*/  F2FP.SATFINITE.RELU.E4M3.F32.PACK_AB_MERGE_C R4, R3, R4, RZ ;  /* 0x000000040304723e */ /* 0x000fc400048078ff */
[----:B------:R-:W-:Y:S01]  /*40d0*/  F2FP.SATFINITE.RELU.E4M3.F32.PACK_AB_MERGE_C R8, R5, R8, RZ ;  /* 0x000000080508723e */ /* 0x000fe200048078ff */
[----:B------:R-:W-:Y:S06]  /*40e0*/  @P0 BRA `(.L_x_66) ;  /* 0x0000000000040947 */ /* 0x000fec0003800000 */
[----:B------:R-:W-:-:S04]  /*40f0*/  DEPBAR.LE SB0, 0x1 ;  /* 0x000080400000791a */ /* 0x000fc80000000000 */
.L_x_66:
[----:B------:R-:W-:Y:S05]  /*4100*/  WARPSYNC.ALL ;  /* 0x0000000000007948 */ /* 0x000fea0003800000 */
[----:B------:R-:W-:Y:S01]  /*4110*/  BAR.SYNC.DEFER_BLOCKING 0x1, 0x100 ;  /* 0x0044000000007b1d */ /* 0x000fe20000010000 */
[----:B------:R-:W-:-:S05]  /*4120*/  IADD3 R16, P1, R16, UR36, RZ ;  /* 0x0000002410107c10 */ /* 0x000fca000ff3e0ff */
        /* <DEDUP_REMOVED lines=19> */
[----:B------:R-:W-:Y:S02]  /*4260*/  UIADD3 UR4, UR49, 0x3200, URZ ;  /* 0x0000320031047890 */ /* 0x000fe4000fffe03f */
[----:B------:R-:W-:Y:S01]  /*4270*/  UIADD3.X UR9, URZ, UR41, URZ, UP0, !UPT ;  /* 0x000000293f097290 */ /* 0x000fe200087fe43f */
[----:B------:R-:W-:Y:S01]  /*4280*/  UMOV UR6, UR46 ;  /* 0x0000002e00067c82 */ /* 0x000fe20008000000 */
[----:B------:R-:W-:-:S07]  /*4290*/  UMOV UR7, UR47 ;  /* 0x0000002f00077c82 */ /* 0x000fce0008000000 */
[----:B------:R1:W-:Y:S02]  /*42a0*/  UTMASTG.3D [UR4], [UR8] ;  /* 0x00000004080073b5 */ /* 0x0003e40008010000 */
[----:B-1----:R0:W-:Y:S02]  /*42b0*/  UTMACMDFLUSH ;  /* 0x00000000000079b7 */ /* 0x0021e40000000000 */
.L_x_68:
[----:B------:R-:W-:Y:S05]  /*42c0*/  BSYNC B0 ;  /* 0x0000000000007941 */ /* 0x000fea0003800000 */
.L_x_67:
[----:B------:R-:W-:Y:S01]  /*42d0*/  ULDC.64 UR4, c[0x0][0x8f8] ;  /* 0x00023e0000047ab9 */ /* 0x000fe20000000a00 */
[----:B------:R-:W-:Y:S01]  /*42e0*/  IADD3.X R17, R17, UR42, RZ, P1, !PT ;  /* 0x0000002a11117c10 */ /* 0x000fe20008ffe4ff */
[----:B------:R-:W-:Y:S01]  /*42f0*/  UMOV UR47, 0xffffffff ;  /* 0xffffffff002f7882 */ /* 0x000fe20000000000 */
[----:B------:R-:W-:Y:S01]  /*4300*/  ISETP.GE.U32.AND P0, PT, R16, UR4, PT ;  /* 0x0000000410007c0c */ /* 0x000fe2000bf06070 */
[----:B------:R-:W-:Y:S01]  /*4310*/  IMAD.MOV.U32 R3, RZ, RZ, -0x1 ;  /* 0xffffffffff037424 */ /* 0x000fe200078e00ff */
[----:B------:R-:W-:Y:S01]  /*4320*/  PRMT R0, RZ, 0x7610, R0 ;  /* 0x00007610ff007816 */ /* 0x000fe20000000000 */
[----:B------:R-:W-:Y:S01]  /*4330*/  IMAD.MOV.U32 R8, RZ, RZ, -0x1 ;  /* 0xffffffffff087424 */ /* 0x000fe200078e00ff */
[----:B------:R-:W-:-:S13]  /*4340*/  ISETP.GE.U32.AND.EX P0, PT, R17, UR5, PT, P0 ;  /* 0x0000000511007c0c */ /* 0x000fda000bf06100 */
[----:B------:R-:W-:Y:S05]  /*4350*/  @P0 BRA `(.L_x_69) ;  /* 0x0000000400680947 */ /* 0x000fea0003800000 */
[----:B------:R-:W1:Y:S01]  /*4360*/  S2R R12, SR_CTAID.X ;  /* 0x00000000000c7919 */ /* 0x000e620000002500 */
[----:B------:R-:W2:Y:S01]  /*4370*/  LDC.64 R10, c[0x0][0x8d0] ;  /* 0x00023400ff0a7b82 */ /* 0x000ea20000000a00 */
[----:B------:R-:W-:Y:S01]  /*4380*/  ULDC UR4, c[0x0][0x150] ;  /* 0x0000540000047ab9 */ /* 0x000fe20000000800 */
[----:B------:R-:W-:Y:S01]  /*4390*/  IMAD.MOV.U32 R8, RZ, RZ, R16 ;  /* 0x000000ffff087224 */ /* 0x000fe200078e0010 */
[----:B------:R-:W3:Y:S01]  /*43a0*/  S2R R26, SR_CTAID.Y ;  /* 0x00000000001a7919 */ /* 0x000ee20000002600 */
[----:B------:R-:W-:-:S04]  /*43b0*/  IMAD.MOV.U32 R9, RZ, RZ, R17 ;  /* 0x000000ffff097224 */ /* 0x000fc800078e0011 */
[----:B------:R-:W4:Y:S08]  /*43c0*/  LDC R25, c[0x0][0x144] ;  /* 0x00005100ff197b82 */ /* 0x000f300000000800 */
[----:B------:R-:W3:Y:S08]  /*43d0*/  LDC R0, c[0x0][0x8d8] ;  /* 0x00023600ff007b82 */ /* 0x000ef00000000800 */
[----:B------:R-:W3:Y:S01]  /*43e0*/  LDC.64 R20, c[0x0][0x8c8] ;  /* 0x00023200ff147b82 */ /* 0x000ee20000000a00 */
[----:B--2---:R-:W-:-:S04]  /*43f0*/  ISETP.NE.U32.AND P0, PT, R10, RZ, PT ;  /* 0x000000ff0a00720c */ /* 0x004fc80003f05070 */
[----:B------:R-:W-:Y:S02]  /*4400*/  ISETP.NE.AND.EX P0, PT, R11, RZ, PT, P0 ;  /* 0x000000ff0b00720c */ /* 0x000fe40003f05300 */
[----:B-1----:R-:W-:-:S05]  /*4410*/  I2FP.F32.U32 R3, R12 ;  /* 0x0000000c00037245 */ /* 0x002fca0000201000 */
[----:B------:R-:W-:-:S04]  /*4420*/  FMUL R3, R3, UR4 ;  /* 0x0000000403037c20 */ /* 0x000fc80008400000 */
[----:B------:R1:W2:Y:S02]  /*4430*/  F2I.U32.TRUNC.NTZ R24, R3 ;  /* 0x0000000300187305 */ /* 0x0002a4000020f000 */
[----:B----4-:R-:W-:Y:S05]  /*4440*/  @!P0 BRA `(.L_x_70) ;  /* 0x0000000000288947 */ /* 0x010fea0003800000 */
[----:B-1----:R-:W1:Y:S02]  /*4450*/  LDC R3, c[0x0][0x8dc] ;  /* 0x00023700ff037b82 */ /* 0x002e640000000800 */
        /* <DEDUP_REMOVED lines=9> */
.L_x_70:
[----:B------:R-:W4:Y:S01]  /*44f0*/  LDC.64 R14, c[0x0][0x8e8] ;  /* 0x00023a00ff0e7b82 */ /* 0x000f220000000a00 */
[-CC-:B---3--:R-:W-:Y:S01]  /*4500*/  SHF.R.U64 R32, R8, R0.reuse, R9.reuse ;  /* 0x0000000008207219 */ /* 0x188fe20000001209 */
[----:B--2---:R-:W-:Y:S01]  /*4510*/  IMAD.MOV R24, RZ, RZ, -R24 ;  /* 0x000000ffff187224 */ /* 0x004fe200078e0a18 */
[----:B------:R-:W-:Y:S01]  /*4520*/  SHF.R.U32.HI R0, RZ, R0, R9 ;  /* 0x00000000ff007219 */ /* 0x000fe20000011609 */
[----:B------:R-:W-:Y:S01]  /*4530*/  ULDC UR4, c[0x0][0x154] ;  /* 0x0000550000047ab9 */ /* 0x000fe20000000800 */
[----:B-1----:R-:W-:Y:S01]  /*4540*/  IADD3 R3, P0, RZ, -R32, RZ ;  /* 0x80000020ff037210 */ /* 0x002fe20007f1e0ff */
[----:B------:R-:W-:Y:S02]  /*4550*/  IMAD R28, R25, R24, R12 ;  /* 0x00000018191c7224 */ /* 0x000fe400078e020c */
[----:B------:R-:W1:Y:S01]  /*4560*/  LDC R6, c[0x0][0x8c0] ;  /* 0x00023000ff067b82 */ /* 0x000e620000000800 */
[----:B------:R-:W-:Y:S02]  /*4570*/  IMAD.MOV.U32 R7, RZ, RZ, 0x1 ;  /* 0x00000001ff077424 */ /* 0x000fe400078e00ff */
[----:B------:R-:W-:-:S04]  /*4580*/  IMAD.X R5, RZ, RZ, ~R0, P0 ;  /* 0x000000ffff057224 */ /* 0x000fc800000e0e00 */
[-C--:B------:R-:W-:Y:S01]  /*4590*/  IMAD R0, R5, R20.reuse, RZ ;  /* 0x0000001405007224 */ /* 0x080fe200078e02ff */
[----:B------:R-:W2:Y:S01]  /*45a0*/  LDC R8, c[0x0][0x8b0] ;  /* 0x00022c00ff087b82 */ /* 0x000ea20000000800 */
[----:B------:R-:W-:-:S04]  /*45b0*/  IMAD.WIDE.U32 R4, R3, R20, R16 ;  /* 0x0000001403047225 */ /* 0x000fc800078e0010 */
[----:B------:R-:W-:Y:S01]  /*45c0*/  IMAD R3, R3, R21, R0 ;  /* 0x0000001503037224 */ /* 0x000fe200078e0200 */
[----:B------:R-:W-:Y:S02]  /*45d0*/  I2FP.F32.U32 R0, R26 ;  /* 0x0000001a00007245 */ /* 0x000fe40000201000 */
[----:B------:R-:W3:Y:S01]  /*45e0*/  LDC R30, c[0x0][0x900] ;  /* 0x00024000ff1e7b82 */ /* 0x000ee20000000800 */
[----:B------:R-:W-:Y:S01]  /*45f0*/  IMAD.IADD R3, R5, 0x1, R3 ;  /* 0x0000000105037824 */ /* 0x000fe200078e0203 */
[----:B----4-:R-:W-:Y:S01]  /*4600*/  ISETP.NE.U32.AND P0, PT, R14, RZ, PT ;  /* 0x000000ff0e00720c */ /* 0x010fe20003f05070 */
[----:B------:R-:W-:Y:S01]  /*4610*/  FMUL R0, R0, UR4 ;  /* 0x0000000400007c20 */ /* 0x000fe20008400000 */
[----:B------:R-:W-:Y:S02]  /*4620*/  IMAD.MOV.U32 R5, RZ, RZ, -0x1 ;  /* 0xffffffffff057424 */ /* 0x000fe400078e00ff */
[----:B------:R-:W-:Y:S01]  /*4630*/  ISETP.NE.AND.EX P0, PT, R15, RZ, PT, P0 ;  /* 0x000000ff0f00720c */ /* 0x000fe20003f05300 */
[----:B------:R4:W3:Y:S01]  /*4640*/  F2I.U32.TRUNC.NTZ R20, R0 ;  /* 0x0000000000147305 */ /* 0x0008e2000020f000 */
[----:B------:R-:W4:Y:S01]  /*4650*/  LDC R21, c[0x0][0x148] ;  /* 0x00005200ff157b82 */ /* 0x000f220000000800 */
[----:B-1----:R-:W-:-:S02]  /*4660*/  SHF.R.U64 R12, R4, R6, R3 ;  /* 0x00000006040c7219 */ /* 0x002fc40000001203 */
[----:B------:R-:W-:-:S05]  /*4670*/  SHF.R.U32.HI R3, RZ, R6, R3 ;  /* 0x00000006ff037219 */ /* 0x000fca0000011603 */
[----:B------:R-:W1:Y:S01]  /*4680*/  LDC R24, c[0x0][0x8a8] ;  /* 0x00022a00ff187b82 */ /* 0x000e620000000800 */
[-CC-:B--2---:R-:W-:Y:S02]  /*4690*/  SHF.R.U64 R10, R12, R8.reuse, R3.reuse ;  /* 0x000000080c0a7219 */ /* 0x184fe40000001203 */
[----:B------:R-:W-:-:S05]  /*46a0*/  SHF.R.U32.HI R3, RZ, R8, R3 ;  /* 0x00000008ff037219 */ /* 0x000fca0000011603 */
[----:B------:R-:W2:Y:S01]  /*46b0*/  LDC R27, c[0x0][0x8f0] ;  /* 0x00023c00ff1b7b82 */ /* 0x000ea20000000800 */
[-C--:B---3--:R-:W-:Y:S02]  /*46c0*/  SHF.L.U32 R4, R5, R30.reuse, RZ ;  /* 0x0000001e05047219 */ /* 0x088fe400000006ff */
[-CC-:B------:R-:W-:Y:S02]  /*46d0*/  SHF.R.U64 R13, R10, R30.reuse, R3.reuse ;  /* 0x0000001e0a0d7219 */ /* 0x180fe40000001203 */
[----:B------:R-:W-:Y:S02]  /*46e0*/  SHF.R.U32.HI R5, RZ, R30, R3 ;  /* 0x0000001eff057219 */ /* 0x000fe40000011603 */
[----:B------:R-:W-:Y:S01]  /*46f0*/  LOP3.LUT R25, RZ, R4, RZ, 0x33, !PT ;  /* 0x00000004ff197212 */ /* 0x000fe200078e33ff */
[----:B------:R-:W3:Y:S01]  /*4700*/  LDC R29, c[0x0][0x8e0] ;  /* 0x00023800ff1d7b82 */ /* 0x000ee20000000800 */
[----:B------:R-:W-:Y:S01]  /*4710*/  SHF.L.U32 R30, R7, R30, RZ ;  /* 0x0000001e071e7219 */ /* 0x000fe200000006ff */
[----:B------:R-:W-:-:S06]  /*4720*/  IMAD.MOV.U32 R4, RZ, RZ, R13 ;  /* 0x000000ffff047224 */ /* 0x000fcc00078e000d */
[----:B------:R-:W1:Y:S01]  /*4730*/  LDC R31, c[0x0][0x8b8] ;  /* 0x00022e00ff1f7b82 */ /* 0x000e620000000800 */
[----:B------:R-:W-:Y:S05]  /*4740*/  @!P0 BRA `(.L_x_71) ;  /* 0x0000000000288947 */ /* 0x000fea0003800000 */
[----:B----4-:R-:W4:Y:S02]  /*4750*/  LDC R0, c[0x0][0x8f4] ;  /* 0x00023d00ff007b82 */ /* 0x010f240000000800 */
[----:B----4-:R-:W-:-:S05]  /*4760*/  IADD3 R3, P0, R13, R0, RZ ;  /* 0x000000000d037210 */ /* 0x010fca0007f1e0ff */
        /* <DEDUP_REMOVED lines=8> */
.L_x_71:
[----:B------:R-:W-:Y:S01]  /*47f0*/  ISETP.NE.AND P0, PT, R2, 0x1, PT ;  /* 0x000000010200780c */ /* 0x000fe20003f05270 */
[----:B------:R-:W-:Y:S01]  /*4800*/  IMAD.MOV R20, RZ, RZ, -R20 ;  /* 0x000000ffff147224 */ /* 0x000fe200078e0a14 */
[----:B--2-4-:R-:W-:Y:S01]  /*4810*/  SHF.R.U64 R0, R4, R27, R5 ;  /* 0x0000001b04007219 */ /* 0x014fe20000001205 */
[----:B-1----:R-:W-:Y:S01]  /*4820*/  VIADD R5, R24, 0xffffffff ;  /* 0xffffffff18057836 */ /* 0x002fe20000000000 */
[----:B------:R-:W-:Y:S02]  /*4830*/  LOP3.LUT R3, R10, R25, RZ, 0xc0, !PT ;  /* 0x000000190a037212 */ /* 0x000fe400078ec0ff */
[----:B------:R-:W-:Y:S01]  /*4840*/  R2UR UR47, R32 ;  /* 0x00000000202f72ca */ /* 0x000fe200000e0000 */
[----:B------:R-:W-:Y:S01]  /*4850*/  IMAD.MOV R4, RZ, RZ, -R0 ;  /* 0x000000ffff047224 */ /* 0x000fe200078e0a00 */
[----:B------:R-:W-:Y:S01]  /*4860*/  LOP3.LUT R5, R12, R5, RZ, 0xc0, !PT ;  /* 0x000000050c057212 */ /* 0x000fe200078ec0ff */
[----:B------:R-:W-:Y:S02]  /*4870*/  IMAD R3, R30, R0, R3 ;  /* 0x000000001e037224 */ /* 0x000fe400078e0203 */
[----:B---3--:R-:W-:-:S02]  /*4880*/  IMAD R0, R4, R29, R13 ;  /* 0x0000001d04007224 */ /* 0x008fc400078e020d */
[----:B------:R-:W-:Y:S02]  /*4890*/  @P0 IMAD R28, R21, R20, R26 ;  /* 0x00000014151c0224 */ /* 0x000fe400078e021a */
[----:B------:R-:W-:Y:S02]  /*48a0*/  IMAD R0, R0, R24, R5 ;  /* 0x0000001800007224 */ /* 0x000fe400078e0205 */
[----:B------:R-:W-:Y:S02]  /*48b0*/  IMAD R3, R3, R31, R28 ;  /* 0x0000001f03037224 */ /* 0x000fe400078e021c */
[----:B------:R-:W-:-:S03]  /*48c0*/  IMAD.MOV.U32 R4, RZ, RZ, 0x1 ;  /* 0x00000001ff047424 */ /* 0x000fc600078e00ff */
[----:B------:R-:W-:Y:S02]  /*48d0*/  SEL R8, R0, R3, !P0 ;  /* 0x0000000300087207 */ /* 0x000fe40004000000 */
[----:B------:R-:W-:Y:S02]  /*48e0*/  SEL R3, R3, R0, !P0 ;  /* 0x0000000003037207 */ /* 0x000fe40004000000 */
[----:B------:R-:W-:-:S07]  /*48f0*/  PRMT R0, R4, 0x7610, R0 ;  /* 0x0000761004007816 */ /* 0x000fce0000000000 */
.L_x_69:
[----:B------:R-:W-:Y:S01]  /*4900*/  LOP3.LUT P0, RZ, R0, 0xff, RZ, 0xc0, !PT ;  /* 0x000000ff00ff7812 */ /* 0x000fe2000780c0ff */
[----:B------:R-:W-:-:S04]  /*4910*/  UIMAD.WIDE.U32 UR4, UR51, -0xf0f0f0f, URZ ;  /* 0xf0f0f0f1330478a5 */ /* 0x000fc8000f8e003f */
[----:B------:R-:W-:-:S04]  /*4920*/  USHF.R.U32.HI UR4, URZ, 0x4, UR5 ;  /* 0x000000043f047899 */ /* 0x000fc80008011605 */
[----:B------:R-:W-:-:S04]  /*4930*/  UIMAD UR4, UR4, -0x11, UR51 ;  /* 0xffffffef040478a4 */ /* 0x000fc8000f8e0233 */
[----:B------:R-:W-:Y:S08]  /*4940*/  @P0 BRA `(.L_x_72) ;  /* 0xffffffcc00340947 */ /* 0x000ff0000383ffff */
[----:B------:R-:W-:-:S04]  /*4950*/  DEPBAR.LE SB0, 0x0 ;  /* 0x000080000000791a */ /* 0x000fc80000000000 */
[----:B------:R-:W-:Y:S05]  /*4960*/  EXIT ;  /* 0x000000000000794d */ /* 0x000fea0003800000 */
.L_x_9:
[----:B------:R-:W-:Y:S01]  /*4970*/  ULDC.64 UR4, c[0x0][0x8f8] ;  /* 0x00023e0000047ab9 */ /* 0x000fe20000000a00 */
[----:B------:R-:W-:Y:S01]  /*4980*/  PRMT R12, RZ, 0x7610, R12 ;  /* 0x00007610ff0c7816 */ /* 0x000fe2000000000c */
[----:B------:R-:W-:Y:S01]  /*4990*/  IMAD.MOV.U32 R5, RZ, RZ, -0x1 ;  /* 0xffffffffff057424 */ /* 0x000fe200078e00ff */
[----:B------:R-:W-:Y:S01]  /*49a0*/  ISETP.GE.U32.AND P1, PT, R16, UR4, PT ;  /* 0x0000000410007c0c */ /* 0x000fe2000bf26070 */
[----:B------:R-:W-:Y:S02]  /*49b0*/  IMAD.MOV.U32 R4, RZ, RZ, -0x1 ;  /* 0xffffffffff047424 */ /* 0x000fe400078e00ff */
[----:B------:R-:W-:Y:S01]  /*49c0*/  IMAD.MOV.U32 R6, RZ, RZ, -0x1 ;  /* 0xffffffffff067424 */ /* 0x000fe200078e00ff */
[----:B------:R-:W-:-:S13]  /*49d0*/  ISETP.GE.U32.AND.EX P1, PT, R17, UR5, PT, P1 ;  /* 0x0000000511007c0c */ /* 0x000fda000bf26110 */
        /* <DEDUP_REMOVED lines=19> */
.L_x_74:
[--C-:B------:R-:W-:Y:S01]  /*4b10*/  SHF.R.U64 R14, R14, R6, R15.reuse ;  /* 0x000000060e0e7219 */ /* 0x100fe2000000120f */
[----:B------:R-:W1:Y:S01]  /*4b20*/  LDC R12, c[0x0][0x8c0] ;  /* 0x00023000ff0c7b82 */ /* 0x000e620000000800 */
[----:B------:R-:W-:Y:S01]  /*4b30*/  I2FP.F32.U32 R5, R10 ;  /* 0x0000000a00057245 */ /* 0x000fe20000201000 */
[----:B------:R-:W-:Y:S01]  /*4b40*/  ULDC UR4, c[0x0][0x150] ;  /* 0x0000540000047ab9 */ /* 0x000fe20000000800 */
[----:B------:R-:W-:Y:S02]  /*4b50*/  SHF.R.U32.HI R4, RZ, R6, R15 ;  /* 0x00000006ff047219 */ /* 0x000fe4000001160f */
[----:B------:R-:W-:Y:S01]  /*4b60*/  IADD3 R11, P1, RZ, -R14, RZ ;  /* 0x8000000eff0b7210 */ /* 0x000fe20007f3e0ff */
[----:B------:R-:W-:Y:S01]  /*4b70*/  FMUL R15, R5, UR4 ;  /* 0x00000004050f7c20 */ /* 0x000fe20008400000 */
[----:B------:R-:W-:Y:S01]  /*4b80*/  ULDC UR4, c[0x0][0x154] ;  /* 0x0000550000047ab9 */ /* 0x000fe20000000800 */
[----:B------:R-:W2:Y:S02]  /*4b90*/  LDC.64 R28, c[0x0][0x8e8] ;  /* 0x00023a00ff1c7b82 */ /* 0x000ea40000000a00 */
[----:B------:R-:W-:-:S02]  /*4ba0*/  IMAD.X R13, RZ, RZ, ~R4, P1 ;  /* 0x000000ffff0d7224 */ /* 0x000fc400008e0e04 */
[----:B------:R-:W3:Y:S01]  /*4bb0*/  F2I.U32.TRUNC.NTZ R15, R15 ;  /* 0x0000000f000f7305 */ /* 0x000ee2000020f000 */
[----:B------:R-:W-:-:S03]  /*4bc0*/  IMAD.WIDE.U32 R4, R11, R24, R16 ;  /* 0x000000180b047225 */ /* 0x000fc600078e0010 */
[----:B------:R-:W4:Y:S01]  /*4bd0*/  LDC R21, c[0x0][0x144] ;  /* 0x00005100ff157b82 */ /* 0x000f220000000800 */
[----:B------:R-:W-:-:S04]  /*4be0*/  IMAD R6, R13, R24, RZ ;  /* 0x000000180d067224 */ /* 0x000fc800078e02ff */
[----:B------:R-:W-:-:S03]  /*4bf0*/  IMAD R11, R11, R25, R6 ;  /* 0x000000190b0b7224 */ /* 0x000fc600078e0206 */
[----:B------:R-:W5:Y:S02]  /*4c00*/  LDC R20, c[0x0][0x8b0] ;  /* 0x00022c00ff147b82 */ /* 0x000f640000000800 */
[----:B------:R-:W-:Y:S02]  /*4c10*/  IADD3 R5, R5, R11, RZ ;  /* 0x0000000b05057210 */ /* 0x000fe40007ffe0ff */
[----:B------:R-:W-:Y:S02]  /*4c20*/  I2FP.F32.U32 R11, R7 ;  /* 0x00000007000b7245 */ /* 0x000fe40000201000 */
[-C--:B-1----:R-:W-:Y:S01]  /*4c30*/  SHF.R.U64 R6, R4, R12.reuse, R5 ;  /* 0x0000000c04067219 */ /* 0x082fe20000001205 */
[----:B---3--:R-:W-:Y:S01]  /*4c40*/  IMAD.MOV R4, RZ, RZ, -R15 ;  /* 0x000000ffff047224 */ /* 0x008fe200078e0a0f */
[----:B------:R-:W1:Y:S01]  /*4c50*/  LDC R13, c[0x0][0x900] ;  /* 0x00024000ff0d7b82 */ /* 0x000e620000000800 */
[----:B--2---:R-:W-:Y:S01]  /*4c60*/  ISETP.NE.U32.AND P1, PT, R28, RZ, PT ;  /* 0x000000ff1c00720c */ /* 0x004fe20003f25070 */
[----:B------:R-:W-:Y:S01]  /*4c70*/  FMUL R11, R11, UR4 ;  /* 0x000000040b0b7c20 */ /* 0x000fe20008400000 */
[----:B------:R-:W-:Y:S01]  /*4c80*/  SHF.R.U32.HI R5, RZ, R12, R5 ;  /* 0x0000000cff057219 */ /* 0x000fe20000011605 */
[----:B------:R-:W-:Y:S01]  /*4c90*/  IMAD.MOV.U32 R12, RZ, RZ, -0x1 ;  /* 0xffffffffff0c7424 */ /* 0x000fe200078e00ff */
[----:B------:R-:W-:-:S03]  /*4ca0*/  ISETP.NE.AND.EX P1, PT, R29, RZ, PT, P1 ;  /* 0x000000ff1d00720c */ /* 0x000fc60003f25310 */
[----:B------:R-:W2:Y:S01]  /*4cb0*/  LDC R22, c[0x0][0x148] ;  /* 0x00005200ff167b82 */ /* 0x000ea20000000800 */
[----:B----4-:R-:W-:Y:S02]  /*4cc0*/  IMAD R26, R21, R4, R10 ;  /* 0x00000004151a7224 */ /* 0x010fe400078e020a */
[----:B------:R-:W-:-:S05]  /*4cd0*/  IMAD.MOV.U32 R10, RZ, RZ, 0x1 ;  /* 0x00000001ff0a7424 */ /* 0x000fca00078e00ff */
[----:B------:R-:W3:Y:S01]  /*4ce0*/  LDC R24, c[0x0][0x8a8] ;  /* 0x00022a00ff187b82 */ /* 0x000ee20000000800 */
[-CC-:B-----5:R-:W-:Y:S02]  /*4cf0*/  SHF.R.U64 R21, R6, R20.reuse, R5.reuse ;  /* 0x0000001406157219 */ /* 0x1a0fe40000001205 */
[----:B------:R-:W-:Y:S02]  /*4d00*/  SHF.R.U32.HI R4, RZ, R20, R5 ;  /* 0x00000014ff047219 */ /* 0x000fe40000011605 */
[----:B------:R4:W1:Y:S03]  /*4d10*/  F2I.U32.TRUNC.NTZ R20, R11 ;  /* 0x0000000b00147305 */ /* 0x000866000020f000 */
[----:B------:R-:W2:Y:S01]  /*4d20*/  LDC R25, c[0x0][0x8f0] ;  /* 0x00023c00ff197b82 */ /* 0x000ea20000000800 */
[-C--:B-1----:R-:W-:Y:S02]  /*4d30*/  SHF.R.U64 R23, R21, R13.reuse, R4 ;  /* 0x0000000d15177219 */ /* 0x082fe40000001204 */
[----:B------:R-:W-:-:S02]  /*4d40*/  SHF.L.U32 R12, R12, R13, RZ ;  /* 0x0000000d0c0c7219 */ /* 0x000fc400000006ff */
[-C--:B------:R-:W-:Y:S01]  /*4d50*/  SHF.R.U32.HI R5, RZ, R13.reuse, R4 ;  /* 0x0000000dff057219 */ /* 0x080fe20000011604 */
[----:B------:R-:W-:Y:S01]  /*4d60*/  IMAD.MOV.U32 R4, RZ, RZ, R23 ;  /* 0x000000ffff047224 */ /* 0x000fe200078e0017 */
[----:B------:R-:W-:Y:S01]  /*4d70*/  SHF.L.U32 R30, R10, R13, RZ ;  /* 0x0000000d0a1e7219 */ /* 0x000fe200000006ff */
[----:B------:R-:W1:Y:S01]  /*4d80*/  LDC R27, c[0x0][0x8e0] ;  /* 0x00023800ff1b7b82 */ /* 0x000e620000000800 */
[----:B------:R-:W-:-:S07]  /*4d90*/  LOP3.LUT R32, RZ, R12, RZ, 0x33, !PT ;  /* 0x0000000cff207212 */ /* 0x000fce00078e33ff */
[----:B------:R-:W1:Y:S01]  /*4da0*/  LDC R31, c[0x0][0x8b8] ;  /* 0x00022e00ff1f7b82 */ /* 0x000e620000000800 */
[----:B----4-:R-:W-:Y:S05]  /*4db0*/  @!P1 BRA `(.L_x_75) ;  /* 0x0000000000289947 */ /* 0x010fea0003800000 */
[----:B------:R-:W4:Y:S02]  /*4dc0*/  LDC R4, c[0x0][0x8f4] ;  /* 0x00023d00ff047b82 */ /* 0x000f240000000800 */
        /* <DEDUP_REMOVED lines=9> */
.L_x_75:
[----:B------:R-:W-:Y:S01]  /*4e60*/  ISETP.NE.AND P1, PT, R2, 0x1, PT ;  /* 0x000000010200780c */ /* 0x000fe20003f25270 */
[----:B------:R-:W-:Y:S01]  /*4e70*/  IMAD.MOV R20, RZ, RZ, -R20 ;  /* 0x000000ffff147224 */ /* 0x000fe200078e0a14 */
[----:B--2---:R-:W-:Y:S01]  /*4e80*/  SHF.R.U64 R5, R4, R25, R5 ;  /* 0x0000001904057219 */ /* 0x004fe20000001205 */
[----:B---3--:R-:W-:Y:S01]  /*4e90*/  VIADD R11, R24, 0xffffffff ;  /* 0xffffffff180b7836 */ /* 0x008fe20000000000 */
[----:B------:R-:W-:Y:S01]  /*4ea0*/  LOP3.LUT R4, R21, R32, RZ, 0xc0, !PT ;  /* 0x0000002015047212 */ /* 0x000fe200078ec0ff */
[----:B------:R-:W-:Y:S02]  /*4eb0*/  IMAD.MOV.U32 R12, RZ, RZ, 0x1 ;  /* 0x00000001ff0c7424 */ /* 0x000fe400078e00ff */
[----:B------:R-:W-:Y:S02]  /*4ec0*/  IMAD.MOV R10, RZ, RZ, -R5 ;  /* 0x000000ffff0a7224 */ /* 0x000fe400078e0a05 */
[----:B------:R-:W-:Y:S02]  /*4ed0*/  IMAD R5, R30, R5, R4 ;  /* 0x000000051e057224 */ /* 0x000fe400078e0204 */
[----:B-1----:R-:W-:-:S02]  /*4ee0*/  IMAD R4, R10, R27, R23 ;  /* 0x0000001b0a047224 */ /* 0x002fc400078e0217 */
[----:B------:R-:W-:Y:S01]  /*4ef0*/  @P1 IMAD R26, R22, R20, R7 ;  /* 0x00000014161a1224 */ /* 0x000fe200078e0207 */
[----:B------:R-:W-:-:S03]  /*4f00*/  LOP3.LUT R7, R6, R11, RZ, 0xc0, !PT ;  /* 0x0000000b06077212 */ /* 0x000fc600078ec0ff */
[----:B------:R-:W-:Y:S02]  /*4f10*/  IMAD R5, R5, R31, R26 ;  /* 0x0000001f05057224 */ /* 0x000fe400078e021a */
[----:B------:R-:W-:-:S05]  /*4f20*/  IMAD R6, R4, R24, R7 ;  /* 0x0000001804067224 */ /* 0x000fca00078e0207 */
[----:B------:R-:W-:Y:S02]  /*4f30*/  SEL R4, R6, R5, !P1 ;  /* 0x0000000506047207 */ /* 0x000fe40004800000 */
[----:B------:R-:W-:Y:S01]  /*4f40*/  SEL R5, R5, R6, !P1 ;  /* 0x0000000605057207 */ /* 0x000fe20004800000 */
[----:B------:R-:W-:-:S07]  /*4f50*/  IMAD.MOV.U32 R6, RZ, RZ, R14 ;  /* 0x000000ffff067224 */ /* 0x000fce00078e000e */
.L_x_73:
[----:B------:R-:W-:-:S08]  /*4f60*/  NOP ;  /* 0x0000000000007918 */ /* 0x000fd00000000000 */
[----:B------:R-:W1:-:S00]  /*4f70*/  USETMAXREG.DEALLOC.CTAPOOL 0x28 ;  /* 0x00000028000079c8 */ /* 0x000e4000080e0500 */
[----:B-1----:R-:W-:-:S13]  /*4f80*/  ISETP.NE.AND P1, PT, R3, 0x1, PT ;  /* 0x000000010300780c */ /* 0x002fda0003f25270 */
[----:B------:R-:W-:Y:S05]  /*4f90*/  @!P1 EXIT ;  /* 0x000000000000994d */ /* 0x000fea0003800000 */
[----:B------:R-:W-:Y:S05]  /*4fa0*/  @!P4 BRA `(.L_x_76) ;  /* 0x0000000c00c4c947 */ /* 0x000fea0003800000 */
[----:B------:R-:W-:-:S13]  /*4fb0*/  ISETP.NE.OR P0, PT, R3, 0x2, P0 ;  /* 0x000000020300780c */ /* 0x000fda0000705670 */
[----:B------:R-:W-:Y:S05]  /*4fc0*/  @P0 EXIT ;  /* 0x000000000000094d */ /* 0x000fea0003800000 */
[----:B------:R-:W-:-:S13]  /*4fd0*/  LOP3.LUT P1, RZ, R12, 0xff, RZ, 0xc0, !PT ;  /* 0x000000ff0cff7812 */ /* 0x000fda000782c0ff */
[----:B------:R-:W-:Y:S05]  /*4fe0*/  @!P1 BRA `(.L_x_77) ;  /* 0x0000000000189947 */ /* 0x000fea0003800000 */
[----:B------:R-:W-:Y:S01]  /*4ff0*/  UMOV UR4, 0x400 ;  /* 0x0000040000047882 */ /* 0x000fe20000000000 */
[----:B------:R-:W-:Y:S01]  /*5000*/  IMAD.MOV.U32 R3, RZ, RZ, RZ ;  /* 0x000000ffff037224 */ /* 0x000fe200078e00ff */
[----:B------:R-:W-:-:S04]  /*5010*/  ULEA UR4, UR43, UR4, 0x18 ;  /* 0x000000042b047291 */ /* 0x000fc8000f8ec03f */
[----:B------:R-:W-:-:S05]  /*5020*/  SHF.L.U32 R3, R3, 0x1f, RZ ;  /* 0x0000001f03037819 */ /* 0x000fca00000006ff */
[----:B------:R-:W1:Y:S02]  /*5030*/  SYNCS.PHASECHK.TRANS64.TRYWAIT P0, [UR4+0x138], R3 ;  /* 0x00013803ff0075a7 */ /* 0x000e640008000144 */
[----:B-1----:R-:W-:Y:S05]  /*5040*/  @!P0 BRA `(.L_x_78) ;  /* 0x0000002400b08947 */ /* 0x002fea0003800000 */
.L_x_77:
[----:B-1----:R-:W-:Y:S01]  /*5050*/  PRMT R3, RZ, 0x7610, R3 ;  /* 0x00007610ff037816 */ /* 0x002fe20000000003 */
[----:B------:R-:W-:Y:S06]  /*5060*/  @P3 BRA `(.L_x_79) ;  /* 0x0000000000243947 */ /* 0x000fec0003800000 */
[----:B------:R-:W-:Y:S02]  /*5070*/  ULDC.64 UR4, c[0x0][0x588] ;  /* 0x0001620000047ab9 */ /* 0x000fe40000000a00 */
[----:B------:R-:W-:-:S04]  /*5080*/  ISETP.NE.U32.AND P0, PT, RZ, UR4, PT ;  /* 0x00000004ff007c0c */ /* 0x000fc8000bf05070 */
[----:B------:R-:W-:-:S13]  /*5090*/  ISETP.NE.AND.EX P0, PT, RZ, UR5, PT, P0 ;  /* 0x00000005ff007c0c */ /* 0x000fda000bf05300 */
[----:B------:R-:W-:Y:S05]  /*50a0*/  @!P0 BRA `(.L_x_80) ;  /* 0x00000000000c8947 */ /* 0x000fea0003800000 */
[----:B------:R1:W5:Y:S01]  /*50b0*/  LDG.E R8, desc[UR38][R8.64] ;  /* 0x0000002608087981 */ /* 0x000362000c1e1900 */
[----:B------:R-:W-:Y:S01]  /*50c0*/  IMAD.MOV.U32 R3, RZ, RZ, 0x1 ;  /* 0x00000001ff037424 */ /* 0x000fe200078e00ff */
[----:B------:R-:W-:Y:S06]  /*50d0*/  BRA `(.L_x_79) ;  /* 0x0000000000087947 */ /* 0x000fec0003800000 */
.L_x_80:
[----:B------:R-:W2:Y:S01]  /*50e0*/  LDC R8, c[0x0][0x580] ;  /* 0x00016000ff087b82 */ /* 0x000ea20000000800 */
[----:B------:R-:W-:-:S07]  /*50f0*/  IMAD.MOV.U32 R3, RZ, RZ, 0x1 ;  /* 0x00000001ff037424 */ /* 0x000fce00078e00ff */
.L_x_79:
[----:B-1----:R-:W-:Y:S01]  /*5100*/  IMAD.MOV.U32 R9, RZ, RZ, 0x1 ;  /* 0x00000001ff097424 */ /* 0x002fe200078e00ff */
[----:B------:R-:W-:Y:S06]  /*5110*/  @!P1 BRA `(.L_x_81) ;  /* 0x0000000c00109947 */ /* 0x000fec0003800000 */
[----:B------:R-:W1:Y:S01]  /*5120*/  LDC R10, c[0x0][0x900] ;  /* 0x00024000ff0a7b82 */ /* 0x000e620000000800 */
[----:B------:R-:W-:Y:S01]  /*5130*/  IMAD.MOV.U32 R7, RZ, RZ, -0x1 ;  /* 0xffffffffff077424 */ /* 0x000fe200078e00ff */
[----:B------:R-:W-:Y:S01]  /*5140*/  LOP3.LUT R11, R0, 0x2, RZ, 0xfc, !PT ;  /* 0x00000002000b7812 */ /* 0x000fe200078efcff */
[----:B------:R-:W-:Y:S01]  /*5150*/  IMAD.MOV.U32 R9, RZ, RZ, 0x1 ;  /* 0x00000001ff097424 */ /* 0x000fe200078e00ff */
[----:B------:R-:W-:Y:S01]  /*5160*/  ULDC.64 UR6, c[0x0][0x198] ;  /* 0x0000660000067ab9 */ /* 0x000fe20000000a00 */
[----:B------:R-:W-:Y:S01]  /*5170*/  ULDC.64 UR22, c[0x0][0x588] ;  /* 0x0001620000167ab9 */ /* 0x000fe20000000a00 */
[----:B------:R-:W-:Y:S01]  /*5180*/  ULDC.64 UR24, c[0x0][0x8f8] ;  /* 0x00023e0000187ab9 */ /* 0x000fe20000000a00 */
[----:B------:R-:W-:Y:S01]  /*5190*/  ULDC.64 UR14, c[0x0][0x590] ;  /* 0x00016400000e7ab9 */ /* 0x000fe20000000a00 */
[----:B------:R-:W3:Y:S01]  /*51a0*/  LDC R12, c[0x0][0x8a8] ;  /* 0x00022a00ff0c7b82 */ /* 0x000ee20000000800 */
[-C--:B-1----:R-:W-:Y:S02]  /*51b0*/  SHF.L.U32 R7, R7, R10.reuse, RZ ;  /* 0x0000000a07077219 */ /* 0x082fe400000006ff */
[----:B------:R-:W-:Y:S01]  /*51c0*/  SHF.L.U32 R10, R9, R10, RZ ;  /* 0x0000000a090a7219 */ /* 0x000fe200000006ff */
[----:B------:R-:W-:Y:S01]  /*51d0*/  IMAD.MOV.U32 R9, RZ, RZ, 0x1 ;  /* 0x00000001ff097424 */ /* 0x000fe200078e00ff */
[----:B------:R-:W-:Y:S01]  /*51e0*/  LOP3.LUT R13, RZ, R7, RZ, 0x33, !PT ;  /* 0x00000007ff0d7212 */ /* 0x000fe200078e33ff */
[----:B---3--:R-:W-:-:S07]  /*51f0*/  VIADD R12, R12, 0xffffffff ;  /* 0xffffffff0c0c7836 */ /* 0x008fce0000000000 */
.L_x_101:
[----:B------:R-:W-:Y:S02]  /*5200*/  ISETP.NE.U32.AND P0, PT, RZ, UR14, PT ;  /* 0x0000000eff007c0c */ /* 0x000fe4000bf05070 */
[----:B------:R-:W-:Y:S02]  /*5210*/  R2UR UR11, R5 ;  /* 0x00000000050b72ca */ /* 0x000fe400000e0000 */
[----:B------:R-:W-:Y:S02]  /*5220*/  R2UR UR10, R4 ;  /* 0x00000000040a72ca */ /* 0x000fe400000e0000 */
[----:B------:R-:W-:-:S09]  /*5230*/  ISETP.NE.AND.EX P0, PT, RZ, UR15, PT, P0 ;  /* 0x0000000fff007c0c */ /* 0x000fd2000bf05300 */
[----:B------:R-:W-:Y:S02]  /*5240*/  USHF.L.U32 UR11, UR11, 0x7, URZ ;  /* 0x000000070b0b7899 */ /* 0x000fe4000800063f */
[----:B------:R-:W-:Y:S02]  /*5250*/  USHF.L.U32 UR10, UR10, 0x6, URZ ;  /* 0x000000060a0a7899 */ /* 0x000fe4000800063f */
[----:B------:R-:W-:Y:S10]  /*5260*/  @!P0 BRA `(.L_x_82) ;  /* 0x00000000002c8947 */ /* 0x000ff40003800000 */
[----:B------:R-:W-:-:S04]  /*5270*/  ISETP.NE.U32.AND P1, PT, RZ, UR22, PT ;  /* 0x00000016ff007c0c */ /* 0x000fc8000bf25070 */
[----:B------:R-:W-:-:S13]  /*5280*/  ISETP.NE.AND.EX P1, PT, RZ, UR23, PT, P1 ;  /* 0x00000017ff007c0c */ /* 0x000fda000bf25310 */
[----:B------:R-:W-:Y:S05]  /*5290*/  @!P1 BRA `(.L_x_83) ;  /* 0x0000000000189947 */ /* 0x000fea0003800000 */
[----:B------:R-:W1:Y:S01]  /*52a0*/  LDC.64 R4, c[0x0][0x588] ;  /* 0x00016200ff047b82 */ /* 0x000e620000000a00 */
[----:B------:R-:W-:-:S04]  /*52b0*/  IMAD R3, R6, UR14, RZ ;  /* 0x0000000e06037c24 */ /* 0x000fc8000f8e02ff */
[----:B-1----:R-:W-:-:S05]  /*52c0*/  IMAD.WIDE R4, R3, 0x4, R4 ;  /* 0x0000000403047825 */ /* 0x002fca00078e0204 */
[----:B--2--5:R1:W5:Y:S01]  /*52d0*/  LDG.E R8, desc[UR38][R4.64] ;  /* 0x0000002604087981 */ /* 0x024362000c1e1900 */
[----:B------:R-:W-:Y:S01]  /*52e0*/  IMAD.MOV.U32 R3, RZ, RZ, 0x1 ;  /* 0x00000001ff037424 */ /* 0x000fe200078e00ff */
[----:B------:R-:W-:Y:S06]  /*52f0*/  BRA `(.L_x_82) ;  /* 0x0000000000087947 */ /* 0x000fec0003800000 */
.L_x_83:
[----:B--2--5:R-:W3:Y:S01]  /*5300*/  LDC R8, c[0x0][0x580] ;  /* 0x00016000ff087b82 */ /* 0x024ee20000000800 */
[----:B------:R-:W-:-:S07]  /*5310*/  IMAD.MOV.U32 R3, RZ, RZ, 0x1 ;  /* 0x00000001ff037424 */ /* 0x000fce00078e00ff */
.L_x_82:
[----:B------:R-:W-:Y:S05]  /*5320*/  @!P0 BRA `(.L_x_84) ;  /* 0x00000000001c8947 */ /* 0x000fea0003800000 */
[----:B------:R-:W-:-:S13]  /*5330*/  LOP3.LUT P2, RZ, R3, 0xff, RZ, 0xc0, !PT ;  /* 0x000000ff03ff7812 */ /* 0x000fda000784c0ff */
[----:B-1----:R-:W1:Y:S02]  /*5340*/  @!P2 LDC.64 R4, c[0x0][0x588] ;  /* 0x00016200ff04ab82 */ /* 0x002e640000000a00 */
[----:B-1----:R-:W-:-:S04]  /*5350*/  @!P2 ISETP.NE.U32.AND P0, PT, R4, RZ, PT ;  /* 0x000000ff0400a20c */ /* 0x002fc80003f05070 */
[----:B------:R-:W-:Y:S02]  /*5360*/  @!P2 ISETP.NE.AND.EX P1, PT, R5, RZ, PT, P0 ;  /* 0x000000ff0500a20c */ /* 0x000fe40003f25300 */
[----:B--23-5:R-:W-:Y:S02]  /*5370*/  @P2 FSETP.EQ.AND P0, PT, R8, RZ, PT ;  /* 0x000000ff0800220b */ /* 0x02cfe40003f02000 */
[----:B------:R-:W-:Y:S01]  /*5380*/  @!P2 PLOP3.LUT P0, PT, P1, PT, PT, 0x8, 0x0 ;  /* 0x000000000000a81c */ /* 0x000fe20000f0e170 */
[----:B------:R-:W-:-:S12]  /*5390*/  BRA `(.L_x_85) ;  /* 0x0000000000047947 */ /* 0x000fd80003800000 */
.L_x_84:
[----:B--23-5:R-:W-:-:S13]  /*53a0*/  FSETP.EQ.AND P0, PT, R8, RZ, PT ;  /* 0x000000ff0800720b */ /* 0x02cfda0003f02000 */
.L_x_85:
[----:B------:R-:W-:Y:S02]  /*53b0*/  ISETP.NE.AND P2, PT, R11, 0x3, PT ;  /* 0x000000030b00780c */ /* 0x000fe40003f45270 */
[----:B------:R-:W-:-:S04]  /*53c0*/  ELECT P1, URZ, PT ;  /* 0x00000000003f782f */ /* 0x000fc80003820000 */
[----:B------:R-:W-:-:S07]  /*53d0*/  PLOP3.LUT P0, PT, P1, P0, PT, 0x20, 0x0 ;  /* 0x000000000000781c */ /* 0x000fce0000f00470 */
[----:B------:R-:W-:Y:S06]  /*53e0*/  @!P2 BRA `(.L_x_86) ;  /* 0x000000000004a947 */ /* 0x000fec0003800000 */
[----:B------:R-:W-:Y:S01]  /*53f0*/  BPT.TRAP 0x1 ;  /* 0x000000040000795c */ /* 0x000fe20000300000 */
.L_x_86:
[----:B------:R-:W2:Y:S01]  /*5400*/  S2UR UR43, SR_CgaCtaId ;  /* 0x00000000002b79c3 */ /* 0x000ea20000008800 */
[----:B------:R-:W-:Y:S01]  /*5410*/  UMOV UR4, 0x400 ;  /* 0x0000040000047882 */ /* 0x000fe20000000000 */
[----:B-1----:R-:W-:Y:S01]  /*5420*/  SHF.L.U32 R4, R9, 0x1f, RZ ;  /* 0x0000001f09047819 */ /* 0x002fe200000006ff */
[----:B--2---:R-:W-:-:S09]  /*5430*/  ULEA UR5, UR43, UR4, 0x18 ;  /* 0x000000042b057291 */ /* 0x004fd2000f8ec03f */
[----:B------:R-:W1:Y:S02]  /*5440*/  SYNCS.PHASECHK.TRANS64.TRYWAIT P1, [UR5+0x120], R4 ;  /* 0x00012004ff0075a7 */ /* 0x000e640008020145 */
[----:B-1----:R-:W-:Y:S05]  /*5450*/  @!P1 BRA `(.L_x_87) ;  /* 0x0000002000c49947 */ /* 0x002fea0003800000 */
.L_x_144:
[----:B------:R-:W-:Y:S04]  /*5460*/  BSSY B0, `(.L_x_88) ;  /* 0x000000e000007945 */ /* 0x000fe80003800000 */
[----:B------:R-:W-:Y:S05]  /*5470*/  @!P0 BRA `(.L_x_89) ;  /* 0x0000000000308947 */ /* 0x000fea0003800000 */
[----:B------:R-:W-:Y:S01]  /*5480*/  R2UR UR12, R6 ;  /* 0x00000000060c72ca */ /* 0x000fe200000e0000 */
[----:B------:R-:W-:Y:S02]  /*5490*/  UIADD3 UR16, UP0, UR6, 0x3f0, URZ ;  /* 0x000003f006107890 */ /* 0x000fe4000ff1e03f */
[----:B------:R-:W-:Y:S02]  /*54a0*/  UIADD3 UR8, UR5, 0x200, URZ ;  /* 0x0000020005087890 */ /* 0x000fe4000fffe03f */
[----:B------:R-:W-:Y:S02]  /*54b0*/  UIADD3 UR9, UR5, 0x110, URZ ;  /* 0x0000011005097890 */ /* 0x000fe4000fffe03f */
[----:B------:R-:W-:Y:S01]  /*54c0*/  UIADD3.X UR17, URZ, UR7, URZ, UP0, !UPT ;  /* 0x000000073f117290 */ /* 0x000fe200087fe43f */
[----:B------:R-:W-:Y:S01]  /*54d0*/  UMOV UR18, 0x0 ;  /* 0x0000000000127882 */ /* 0x000fe20000000000 */
[----:B------:R-:W-:-:S07]  /*54e0*/  UMOV UR19, 0x10000000 ;  /* 0x1000000000137882 */ /* 0x000fce0000000000 */
[----:B------:R2:W-:Y:S02]  /*54f0*/  UTMALDG.3D [UR8], [UR16], desc[UR18] ;  /* 0x00001208100075b4 */ /* 0x0005e40008011000 */
[----:B--2---:R-:W-:Y:S05]  /*5500*/  @!P2 BRA `(.L_x_90) ;  /* 0x000000000004a947 */ /* 0x004fea0003800000 */
[----:B------:R-:W-:Y:S01]  /*5510*/  BPT.TRAP 0x1 ;  /* 0x000000040000795c */ /* 0x000fe20000300000 */
.L_x_90:
[----:B-1----:R-:W1:Y:S02]  /*5520*/  LDC R5, c[0x0][0x800] ;  /* 0x00020000ff057b82 */ /* 0x002e640000000800 */
[----:B-1----:R2:W-:Y:S02]  /*5530*/  SYNCS.ARRIVE.TRANS64.RED.A0TR RZ, [UR5+0x110], R5 ;  /* 0x00011005ffff79a7 */ /* 0x0025e40008300405 */
.L_x_89:
[----:B------:R-:W-:Y:S05]  /*5540*/  BSYNC B0 ;  /* 0x0000000000007941 */ /* 0x000fea0003800000 */
.L_x_88:
[----:B------:R-:W-:Y:S05]  /*5550*/  @!P2 BRA `(.L_x_91) ;  /* 0x000000000004a947 */ /* 0x000fea0003800000 */
[----:B------:R-:W-:Y:S01]  /*5560*/  BPT.TRAP 0x1 ;  /* 0x000000040000795c */ /* 0x000fe20000300000 */
.L_x_91:
[----:B------:R-:W-:-:S04]  /*5570*/  UIADD3 UR4, UR5, 0x110, URZ ;  /* 0x0000011005047890 */ /* 0x000fc8000fffe03f */
[----:B------:R-:W-:-:S09]  /*5580*/  UPRMT UR4, UR43, 0x654, UR4 ;  /* 0x000006542b047896 */ /* 0x000fd20008000004 */
[----:B------:R-:W-:Y:S01]  /*5590*/  SYNCS.ARRIVE.TRANS64.RED.A1T0 RZ, [UR4], RZ ;  /* 0x000000ffffff79a7 */ /* 0x000fe20008100404 */
[----:B------:R-:W-:Y:S05]  /*55a0*/  @!P2 BRA `(.L_x_92) ;  /* 0x000000000004a947 */ /* 0x000fea0003800000 */
[----:B------:R-:W-:Y:S01]  /*55b0*/  BPT.TRAP 0x1 ;  /* 0x000000040000795c */ /* 0x000fe20000300000 */
.L_x_92:
[----:B------:R-:W3:Y:S02]  /*55c0*/  SYNCS.PHASECHK.TRANS64.TRYWAIT P1, [UR5+0x128], R4 ;  /* 0x00012804ff0075a7 */ /* 0x000ee40008020145 */
[----:B---3--:R-:W-:Y:S05]  /*55d0*/  @!P1 BRA `(.L_x_93) ;  /* 0x00000020007c9947 */ /* 0x008fea0003800000 */
.L_x_145:
[----:B------:R-:W-:Y:S04]  /*55e0*/  BSSY B0, `(.L_x_94) ;  /* 0x0000010000007945 */ /* 0x000fe80003800000 */
[----:B------:R-:W-:Y:S05]  /*55f0*/  @!P0 BRA `(.L_x_95) ;  /* 0x0000000000388947 */ /* 0x000fea0003800000 */
[----:B------:R-:W-:Y:S01]  /*5600*/  R2UR UR20, R6 ;  /* 0x00000000061472ca */ /* 0x000fe200000e0000 */
[----:B------:R-:W-:Y:S02]  /*5610*/  UIADD3 UR8, UP0, UR6, 0x3f0, URZ ;  /* 0x000003f006087890 */ /* 0x000fe4000ff1e03f */
[----:B------:R-:W-:Y:S02]  /*5620*/  UIADD3 UR18, UR10, 0x20, URZ ;  /* 0x000000200a127890 */ /* 0x000fe4000fffe03f */
[----:B------:R-:W-:Y:S02]  /*5630*/  UIADD3 UR16, UR5, 0x1200, URZ ;  /* 0x0000120005107890 */ /* 0x000fe4000fffe03f */
[----:B------:R-:W-:Y:S02]  /*5640*/  UIADD3 UR17, UR5, 0x118, URZ ;  /* 0x0000011805117890 */ /* 0x000fe4000fffe03f */
[----:B------:R-:W-:Y:S01]  /*5650*/  UIADD3.X UR9, URZ, UR7, URZ, UP0, !UPT ;  /* 0x000000073f097290 */ /* 0x000fe200087fe43f */
[----:B------:R-:W-:Y:S01]  /*5660*/  UMOV UR12, 0x0 ;  /* 0x00000000000c7882 */ /* 0x000fe20000000000 */
[----:B------:R-:W-:Y:S01]  /*5670*/  UMOV UR13, 0x10000000 ;  /* 0x10000000000d7882 */ /* 0x000fe20000000000 */
[----:B------:R-:W-:-:S06]  /*5680*/  UMOV UR19, UR11 ;  /* 0x0000000b00137c82 */ /* 0x000fcc0008000000 */
[----:B------:R3:W-:Y:S02]  /*5690*/  UTMALDG.3D [UR16], [UR8], desc[UR12] ;  /* 0x00000c10080075b4 */ /* 0x0007e40008011000 */
[----:B---3--:R-:W-:Y:S05]  /*56a0*/  @!P2 BRA `(.L_x_96) ;  /* 0x000000000004a947 */ /* 0x008fea0003800000 */
[----:B------:R-:W-:Y:S01]  /*56b0*/  BPT.TRAP 0x1 ;  /* 0x000000040000795c */ /* 0x000fe20000300000 */
.L_x_96:
[----:B-1----:R-:W1:Y:S02]  /*56c0*/  LDC R4, c[0x0][0x800] ;  /* 0x00020000ff047b82 */ /* 0x002e640000000800 */
[----:B-1----:R3:W-:Y:S02]  /*56d0*/  SYNCS.ARRIVE.TRANS64.RED.A0TR RZ, [UR5+0x118], R4 ;  /* 0x00011804ffff79a7 */ /* 0x0027e40008300405 */
.L_x_95:
[----:B------:R-:W-:Y:S05]  /*56e0*/  BSYNC B0 ;  /* 0x0000000000007941 */ /* 0x000fea0003800000 */
.L_x_94:
[----:B------:R-:W-:Y:S05]  /*56f0*/  @!P2 BRA `(.L_x_97) ;  /* 0x000000000004a947 */ /* 0x000fea0003800000 */
[----:B------:R-:W-:Y:S01]  /*5700*/  BPT.TRAP 0x1 ;  /* 0x000000040000795c */ /* 0x000fe20000300000 */
.L_x_97:
[----:B------:R-:W-:Y:S01]  /*5710*/  IADD3 R16, P0, R16, UR36, RZ ;  /* 0x0000002410107c10 */ /* 0x000fe2000ff1e0ff */
[----:B------:R-:W-:Y:S01]  /*5720*/  UIADD3 UR4, UR5, 0x118, URZ ;  /* 0x0000011805047890 */ /* 0x000fe2000fffe03f */
[----:B------:R-:W-:Y:S01]  /*5730*/  LOP3.LUT R9, R9, 0x1, RZ, 0x3c, !PT ;  /* 0x0000000109097812 */ /* 0x000fe200078e3cff */
[----:B-12---:R-:W-:Y:S01]  /*5740*/  IMAD.MOV.U32 R5, RZ, RZ, -0x1 ;  /* 0xffffffffff057424 */ /* 0x006fe200078e00ff */
[----:B------:R-:W-:Y:S01]  /*5750*/  IADD3.X R17, R17, UR42, RZ, P0, !PT ;  /* 0x0000002a11117c10 */ /* 0x000fe200087fe4ff */
[----:B------:R-:W-:Y:S01]  /*5760*/  UPRMT UR4, UR43, 0x654, UR4 ;  /* 0x000006542b047896 */ /* 0x000fe20008000004 */
[----:B------:R-:W-:Y:S01]  /*5770*/  ISETP.GE.U32.AND P0, PT, R16, UR24, PT ;  /* 0x0000001810007c0c */ /* 0x000fe2000bf06070 */
[----:B---3--:R-:W-:Y:S01]  /*5780*/  IMAD.MOV.U32 R4, RZ, RZ, -0x1 ;  /* 0xffffffffff047424 */ /* 0x008fe200078e00ff */
[----:B------:R-:W-:Y:S01]  /*5790*/  PRMT R7, RZ, 0x7610, R7 ;  /* 0x00007610ff077816 */ /* 0x000fe20000000007 */
[----:B------:R-:W-:Y:S01]  /*57a0*/  IMAD.MOV.U32 R6, RZ, RZ, -0x1 ;  /* 0xffffffffff067424 */ /* 0x000fe200078e00ff */
[----:B------:R-:W-:-:S04]  /*57b0*/  ISETP.GE.U32.AND.EX P0, PT, R17, UR25, PT, P0 ;  /* 0x0000001911007c0c */ /* 0x000fc8000bf06100 */
[----:B------:R-:W-:Y:S09]  /*57c0*/  SYNCS.ARRIVE.TRANS64.RED.A1T0 RZ, [UR4], RZ ;  /* 0x000000ffffff79a7 */ /* 0x000ff20008100404 */
[----:B------:R-:W-:Y:S05]  /*57d0*/  @P0 BRA `(.L_x_98) ;  /* 0x0000000400580947 */ /* 0x000fea0003800000 */
[----:B------:R-:W1:Y:S01]  /*57e0*/  S2R R18, SR_CTAID.X ;  /* 0x0000000000127919 */ /* 0x000e620000002500 */
[----:B------:R-:W2:Y:S01]  /*57f0*/  LDC.64 R14, c[0x0][0x8d0] ;  /* 0x00023400ff0e7b82 */ /* 0x000ea20000000a00 */
[----:B------:R-:W-:Y:S01]  /*5800*/  ULDC UR4, c[0x0][0x150] ;  /* 0x0000540000047ab9 */ /* 0x000fe20000000800 */
[----:B------:R-:W-:Y:S01]  /*5810*/  IMAD.MOV.U32 R22, RZ, RZ, R17 ;  /* 0x000000ffff167224 */ /* 0x000fe200078e0011 */
[----:B------:R-:W3:Y:S05]  /*5820*/  S2R R20, SR_CTAID.Y ;  /* 0x0000000000147919 */ /* 0x000eea0000002600 */
[----:B------:R-:W4:Y:S08]  /*5830*/  LDC R5, c[0x0][0x144] ;  /* 0x00005100ff057b82 */ /* 0x000f300000000800 */
[----:B------:R-:W4:Y:S01]  /*5840*/  LDC R21, c[0x0][0x8d8] ;  /* 0x00023600ff157b82 */ /* 0x000f220000000800 */
[----:B--2---:R-:W-:-:S04]  /*5850*/  ISETP.NE.U32.AND P0, PT, R14, RZ, PT ;  /* 0x000000ff0e00720c */ /* 0x004fc80003f05070 */
[----:B------:R-:W-:Y:S02]  /*5860*/  ISETP.NE.AND.EX P0, PT, R15, RZ, PT, P0 ;  /* 0x000000ff0f00720c */ /* 0x000fe40003f05300 */
[----:B-1----:R-:W-:Y:S02]  /*5870*/  I2FP.F32.U32 R4, R18 ;  /* 0x0000001200047245 */ /* 0x002fe40000201000 */
[----:B---3--:R-:W-:-:S03]  /*5880*/  I2FP.F32.U32 R23, R20 ;  /* 0x0000001400177245 */ /* 0x008fc60000201000 */
[----:B------:R-:W-:-:S06]  /*5890*/  FMUL R4, R4, UR4 ;  /* 0x0000000404047c20 */ /* 0x000fcc0008400000 */
[----:B------:R-:W1:Y:S02]  /*58a0*/  F2I.U32.TRUNC.NTZ R4, R4 ;  /* 0x0000000400047305 */ /* 0x000e64000020f000 */
[----:B-1----:R-:W-:-:S04]  /*58b0*/  IMAD.MOV R6, RZ, RZ, -R4 ;  /* 0x000000ffff067224 */ /* 0x002fc800078e0a04 */
[----:B----4-:R-:W-:Y:S02]  /*58c0*/  IMAD R18, R5, R6, R18 ;  /* 0x0000000605127224 */ /* 0x010fe400078e0212 */
[----:B------:R-:W-:Y:S01]  /*58d0*/  IMAD.MOV.U32 R6, RZ, RZ, R16 ;  /* 0x000000ffff067224 */ /* 0x000fe200078e0010 */
[----:B------:R-:W-:Y:S06]  /*58e0*/  @!P0 BRA `(.L_x_99) ;  /* 0x0000000000308947 */ /* 0x000fec0003800000 */
[----:B------:R-:W1:Y:S02]  /*58f0*/  LDC R5, c[0x0][0x8dc] ;  /* 0x00023700ff057b82 */ /* 0x000e640000000800 */
[----:B-1----:R-:W-:-:S05]  /*5900*/  IADD3 R5, P0, R16, R5, RZ ;  /* 0x0000000510057210 */ /* 0x002fca0007f1e0ff */
[----:B------:R-:W-:-:S04]  /*5910*/  IMAD.X R19, RZ, RZ, R17, P0 ;  /* 0x000000ffff137224 */ /* 0x000fc800000e0611 */
[----:B------:R-:W-:-:S04]  /*5920*/  IMAD.WIDE.U32 R6, R19, R14, RZ ;  /* 0x0000000e13067225 */ /* 0x000fc800078e00ff */
[----:B------:R-:W-:-:S04]  /*5930*/  IMAD.WIDE.U32 R6, P0, R5, R15, R6 ;  /* 0x0000000f05067225 */ /* 0x000fc80007800006 */
[----:B------:R-:W-:-:S04]  /*5940*/  IMAD.WIDE.U32 R4, R5, R14, RZ ;  /* 0x0000000e05047225 */ /* 0x000fc800078e00ff */
[----:B------:R-:W-:Y:S01]  /*5950*/  IMAD.MOV.U32 R4, RZ, RZ, R7 ;  /* 0x000000ffff047224 */ /* 0x000fe200078e0007 */
[----:B------:R-:W-:Y:S01]  /*5960*/  IADD3 RZ, P1, R5, R6, RZ ;  /* 0x0000000605ff7210 */ /* 0x000fe20007f3e0ff */
[----:B------:R-:W-:-:S04]  /*5970*/  IMAD.X R5, RZ, RZ, RZ, P0 ;  /* 0x000000ffff057224 */ /* 0x000fc800000e06ff */
[----:B------:R-:W-:-:S04]  /*5980*/  IMAD.WIDE.U32.X R4, R19, R15, R4, P1 ;  /* 0x0000000f13047225 */ /* 0x000fc800008e0404 */
[----:B------:R-:W-:Y:S02]  /*5990*/  IMAD.MOV.U32 R6, RZ, RZ, R4 ;  /* 0x000000ffff067224 */ /* 0x000fe400078e0004 */
[----:B------:R-:W-:-:S07]  /*59a0*/  IMAD.MOV.U32 R22, RZ, RZ, R5 ;  /* 0x000000ffff167224 */ /* 0x000fce00078e0005 */
.L_x_99:
[----:B------:R-:W-:Y:S01]  /*59b0*/  ULDC UR4, c[0x0][0x154] ;  /* 0x0000550000047ab9 */ /* 0x000fe20000000800 */
[----:B------:R-:W1:Y:S01]  /*59c0*/  LDC R7, c[0x0][0x148] ;  /* 0x00005200ff077b82 */ /* 0x000e620000000800 */
[----:B------:R-:W-:Y:S01]  /*59d0*/  FMUL R14, R23, UR4 ;  /* 0x00000004170e7c20 */ /* 0x000fe20008400000 */
[----:B------:R-:W-:Y:S02]  /*59e0*/  ISETP.NE.AND P2, PT, R2, 0x1, PT ;  /* 0x000000010200780c */ /* 0x000fe40003f45270 */
[-CC-:B------:R-:W-:Y:S02]  /*59f0*/  SHF.R.U64 R19, R6, R21.reuse, R22.reuse ;  /* 0x0000001506137219 */ /* 0x180fe40000001216 */
[----:B------:R-:W-:Y:S01]  /*5a00*/  SHF.R.U32.HI R21, RZ, R21, R22 ;  /* 0x00000015ff157219 */ /* 0x000fe20000011616 */
[----:B------:R-:W2:Y:S01]  /*5a10*/  F2I.U32.TRUNC.NTZ R14, R14 ;  /* 0x0000000e000e7305 */ /* 0x000ea2000020f000 */
[----:B------:R-:W3:Y:S01]  /*5a20*/  LDC.64 R4, c[0x0][0x8c8] ;  /* 0x00023200ff047b82 */ /* 0x000ee20000000a00 */
[----:B------:R-:W-:-:S05]  /*5a30*/  IADD3 R23, P0, RZ, -R19, RZ ;  /* 0x80000013ff177210 */ /* 0x000fca0007f1e0ff */
[----:B------:R-:W-:Y:S02]  /*5a40*/  IMAD.X R21, RZ, RZ, ~R21, P0 ;  /* 0x000000ffff157224 */ /* 0x000fe400000e0e15 */
[----:B------:R-:W4:Y:S01]  /*5a50*/  LDC R22, c[0x0][0x8c0] ;  /* 0x00023000ff167b82 */ /* 0x000f220000000800 */
[----:B--2---:R-:W-:-:S07]  /*5a60*/  IMAD.MOV R15, RZ, RZ, -R14 ;  /* 0x000000ffff0f7224 */ /* 0x004fce00078e0a0e */
[----:B------:R-:W2:Y:S01]  /*5a70*/  LDC R26, c[0x0][0x8f0] ;  /* 0x00023c00ff1a7b82 */ /* 0x000ea20000000800 */
[----:B-1----:R-:W-:-:S07]  /*5a80*/  @P2 IMAD R18, R7, R15, R20 ;  /* 0x0000000f07122224 */ /* 0x002fce00078e0214 */
[----:B------:R-:W1:Y:S01]  /*5a90*/  LDC.64 R14, c[0x0][0x8e8] ;  /* 0x00023a00ff0e7b82 */ /* 0x000e620000000a00 */
[----:B---3--:R-:W-:-:S04]  /*5aa0*/  IMAD R6, R21, R4, RZ ;  /* 0x0000000415067224 */ /* 0x008fc800078e02ff */
[C---:B------:R-:W-:Y:S02]  /*5ab0*/  IMAD R7, R23.reuse, R5, R6 ;  /* 0x0000000517077224 */ /* 0x040fe400078e0206 */
[----:B------:R-:W-:Y:S01]  /*5ac0*/  IMAD.WIDE.U32 R4, R23, R4, R16 ;  /* 0x0000000417047225 */ /* 0x000fe200078e0010 */
[----:B------:R-:W3:Y:S03]  /*5ad0*/  LDC R21, c[0x0][0x8b0] ;  /* 0x00022c00ff157b82 */ /* 0x000ee60000000800 */
[----:B------:R-:W-:-:S05]  /*5ae0*/  IMAD.IADD R5, R5, 0x1, R7 ;  /* 0x0000000105057824 */ /* 0x000fca00078e0207 */
[----:B------:R-:W5:Y:S01]  /*5af0*/  LDC R6, c[0x0][0x900] ;  /* 0x00024000ff067b82 */ /* 0x000f620000000800 */
[-CC-:B----4-:R-:W-:Y:S02]  /*5b00*/  SHF.R.U64 R25, R4, R22.reuse, R5.reuse ;  /* 0x0000001604197219 */ /* 0x190fe40000001205 */
[----:B------:R-:W-:-:S05]  /*5b10*/  SHF.R.U32.HI R4, RZ, R22, R5 ;  /* 0x00000016ff047219 */ /* 0x000fca0000011605 */
[----:B------:R-:W4:Y:S01]  /*5b20*/  LDC R22, c[0x0][0x8e0] ;  /* 0x00023800ff167b82 */ /* 0x000f220000000800 */
[----:B-1----:R-:W-:-:S04]  /*5b30*/  ISETP.NE.U32.AND P0, PT, R14, RZ, PT ;  /* 0x000000ff0e00720c */ /* 0x002fc80003f05070 */
[----:B------:R-:W-:-:S03]  /*5b40*/  ISETP.NE.AND.EX P0, PT, R15, RZ, PT, P0 ;  /* 0x000000ff0f00720c */ /* 0x000fc60003f05300 */
[----:B------:R-:W1:Y:S01]  /*5b50*/  LDC R23, c[0x0][0x8b8] ;  /* 0x00022e00ff177b82 */ /* 0x000e620000000800 */
[-CC-:B---3--:R-:W-:Y:S02]  /*5b60*/  SHF.R.U64 R24, R25, R21.reuse, R4.reuse ;  /* 0x0000001519187219 */ /* 0x188fe40000001204 */
[----:B------:R-:W-:-:S05]  /*5b70*/  SHF.R.U32.HI R5, RZ, R21, R4 ;  /* 0x00000015ff057219 */ /* 0x000fca0000011604 */
[----:B------:R-:W3:Y:S01]  /*5b80*/  LDC R20, c[0x0][0x8a8] ;  /* 0x00022a00ff147b82 */ /* 0x000ee20000000800 */
[-CC-:B-----5:R-:W-:Y:S02]  /*5b90*/  SHF.R.U64 R21, R24, R6.reuse, R5.reuse ;  /* 0x0000000618157219 */ /* 0x1a0fe40000001205 */
[----:B------:R-:W-:-:S03]  /*5ba0*/  SHF.R.U32.HI R27, RZ, R6, R5 ;  /* 0x00000006ff1b7219 */ /* 0x000fc60000011605 */
[----:B------:R-:W-:Y:S02]  /*5bb0*/  IMAD.MOV.U32 R4, RZ, RZ, R21 ;  /* 0x000000ffff047224 */ /* 0x000fe400078e0015 */
[----:B------:R-:W-:Y:S01]  /*5bc0*/  IMAD.MOV.U32 R5, RZ, RZ, R27 ;  /* 0x000000ffff057224 */ /* 0x000fe200078e001b */
[----:B--2-4-:R-:W-:Y:S06]  /*5bd0*/  @!P0 BRA `(.L_x_100) ;  /* 0x0000000000288947 */ /* 0x014fec0003800000 */
[----:B------:R-:W2:Y:S02]  /*5be0*/  LDC R4, c[0x0][0x8f4] ;  /* 0x00023d00ff047b82 */ /* 0x000ea40000000800 */
[----:B--2---:R-:W-:-:S05]  /*5bf0*/  IADD3 R5, P0, R21, R4, RZ ;  /* 0x0000000415057210 */ /* 0x004fca0007f1e0ff */
[----:B------:R-:W-:-:S04]  /*5c00*/  IMAD.X R27, RZ, RZ, R27, P0 ;  /* 0x000000ffff1b7224 */ /* 0x000fc800000e061b */
[----:B------:R-:W-:-:S04]  /*5c10*/  IMAD.WIDE.U32 R6, R27, R14, RZ ;  /* 0x0000000e1b067225 */ /* 0x000fc800078e00ff */
[----:B------:R-:W-:-:S04]  /*5c20*/  IMAD.WIDE.U32 R6, P0, R5, R15, R6 ;  /* 0x0000000f05067225 */ /* 0x000fc80007800006 */
[----:B------:R-:W-:-:S04]  /*5c30*/  IMAD.WIDE.U32 R4, R5, R14, RZ ;  /* 0x0000000e05047225 */ /* 0x000fc800078e00ff */
[----:B------:R-:W-:Y:S01]  /*5c40*/  IMAD.MOV.U32 R4, RZ, RZ, R7 ;  /* 0x000000ffff047224 */ /* 0x000fe200078e0007 */
[----:B------:R-:W-:Y:S01]  /*5c50*/  IADD3 RZ, P1, R5, R6, RZ ;  /* 0x0000000605ff7210 */ /* 0x000fe20007f3e0ff */
[----:B------:R-:W-:-:S04]  /*5c60*/  IMAD.X R5, RZ, RZ, RZ, P0 ;  /* 0x000000ffff057224 */ /* 0x000fc800000e06ff */
[----:B------:R-:W-:-:S08]  /*5c70*/  IMAD.WIDE.U32.X R4, R27, R15, R4, P1 ;  /* 0x0000000f1b047225 */ /* 0x000fd000008e0404 */
.L_x_100:
[----:B------:R-:W-:Y:S01]  /*5c80*/  SHF.R.U64 R26, R4, R26, R5 ;  /* 0x0000001a041a7219 */ /* 0x000fe20000001205 */
[----:B------:R-:W-:Y:S01]  /*5c90*/  IMAD.MOV.U32 R7, RZ, RZ, 0x1 ;  /* 0x00000001ff077424 */ /* 0x000fe200078e00ff */
[----:B------:R-:W-:Y:S01]  /*5ca0*/  LOP3.LUT R5, R24, R13, RZ, 0xc0, !PT ;  /* 0x0000000d18057212 */ /* 0x000fe200078ec0ff */
[----:B------:R-:W-:Y:S01]  /*5cb0*/  IMAD.MOV.U32 R6, RZ, RZ, R19 ;  /* 0x000000ffff067224 */ /* 0x000fe200078e0013 */
[----:B------:R-:W-:Y:S01]  /*5cc0*/  LOP3.LUT R25, R25, R12, RZ, 0xc0, !PT ;  /* 0x0000000c19197212 */ /* 0x000fe200078ec0ff */
[----:B------:R-:W-:Y:S02]  /*5cd0*/  IMAD.MOV R4, RZ, RZ, -R26 ;  /* 0x000000ffff047224 */ /* 0x000fe400078e0a1a */
[----:B------:R-:W-:Y:S02]  /*5ce0*/  IMAD R5, R10, R26, R5 ;  /* 0x0000001a0a057224 */ /* 0x000fe400078e0205 */
[----:B------:R-:W-:Y:S02]  /*5cf0*/  IMAD R21, R4, R22, R21 ;  /* 0x0000001604157224 */ /* 0x000fe400078e0215 */
[----:B-1----:R-:W-:-:S02]  /*5d00*/  IMAD R18, R5, R23, R18 ;  /* 0x0000001705127224 */ /* 0x002fc400078e0212 */
[----:B---3--:R-:W-:-:S05]  /*5d10*/  IMAD R21, R21, R20, R25 ;  /* 0x0000001415157224 */ /* 0x008fca00078e0219 */
[----:B------:R-:W-:Y:S02]  /*5d20*/  SEL R4, R21, R18, !P2 ;  /* 0x0000001215047207 */ /* 0x000fe40005000000 */
[----:B------:R-:W-:-:S07]  /*5d30*/  SEL R5, R18, R21, !P2 ;  /* 0x0000001512057207 */ /* 0x000fce0005000000 */
.L_x_98:
[----:B------:R-:W-:-:S13]  /*5d40*/  LOP3.LUT P0, RZ, R7, 0xff, RZ, 0xc0, !PT ;  /* 0x000000ff07ff7812 */ /* 0x000fda000780c0ff */
[----:B------:R-:W-:Y:S05]  /*5d50*/  @P0 BRA `(.L_x_101) ;  /* 0xfffffff400280947 */ /* 0x000fea000383ffff */
.L_x_81:
[----:B------:R-:W-:Y:S01]  /*5d60*/  ELECT P0, URZ, PT ;  /* 0x00000000003f782f */ /* 0x000fe20003800000 */
[----:B------:R-:W-:-:S12]  /*5d70*/  BSSY B0, `(.L_x_102) ;  /* 0x0000013000007945 */ /* 0x000fd80003800000 */
[----:B------:R-:W-:Y:S05]  /*5d80*/  @!P0 BRA `(.L_x_103) ;  /* 0x0000000000448947 */ /* 0x000fea0003800000 */
[----:B------:R-:W-:-:S04]  /*5d90*/  LOP3.LUT R0, R0, 0x2, RZ, 0xfc, !PT ;  /* 0x0000000200007812 */ /* 0x000fc800078efcff */
[----:B------:R-:W-:-:S13]  /*5da0*/  ISETP.NE.AND P1, PT, R0, 0x3, PT ;  /* 0x000000030000780c */ /* 0x000fda0003f25270 */
[----:B------:R-:W-:Y:S05]  /*5db0*/  @!P1 BRA `(.L_x_104) ;  /* 0x0000000000049947 */ /* 0x000fea0003800000 */
[----:B------:R-:W-:Y:S01]  /*5dc0*/  BPT.TRAP 0x1 ;  /* 0x000000040000795c */ /* 0x000fe20000300000 */
.L_x_104:
[----:B------:R-:W-:Y:S01]  /*5dd0*/  IMAD.U32 R3, RZ, RZ, UR43 ;  /* 0x0000002bff037e24 */ /* 0x000fe2000f8e00ff */
[----:B------:R-:W-:Y:S02]  /*5de0*/  MOV R2, 0x400 ;  /* 0x0000040000027802 */ /* 0x000fe40000000f00 */
[----:B------:R-:W-:Y:S02]  /*5df0*/  SHF.L.U32 R0, R9, 0x1f, RZ ;  /* 0x0000001f09007819 */ /* 0x000fe400000006ff */
[----:B------:R-:W-:-:S04]  /*5e00*/  LEA R3, R3, R2, 0x18 ;  /* 0x0000000203037211 */ /* 0x000fc800078ec0ff */
[----:B------:R-:W1:Y:S02]  /*5e10*/  SYNCS.PHASECHK.TRANS64.TRYWAIT P0, [R3+URZ+0x120], R0 ;  /* 0x00012000030075a7 */ /* 0x000e64000800017f */
[----:B-1----:R-:W-:Y:S05]  /*5e20*/  @!P0 BRA `(.L_x_105) ;  /* 0x0000001800808947 */ /* 0x002fea0003800000 */
.L_x_146:
[----:B------:R-:W-:Y:S05]  /*5e30*/  @!P1 BRA `(.L_x_106) ;  /* 0x0000000000049947 */ /* 0x000fea0003800000 */
[----:B------:R-:W-:Y:S01]  /*5e40*/  BPT.TRAP 0x1 ;  /* 0x000000040000795c */ /* 0x000fe20000300000 */
.L_x_106:
[----:B-1----:R-:W-:-:S07]  /*5e50*/  SHF.L.U32 R0, R9, 0x1f, RZ ;  /* 0x0000001f09007819 */ /* 0x002fce00000006ff */
.L_x_107:
[----:B-1----:R1:W3:Y:S02]  /*5e60*/  SYNCS.PHASECHK.TRANS64.TRYWAIT P0, [R3+URZ+0x128], R0 ;  /* 0x00012800030075a7 */ /* 0x0022e4000800017f */
[----:B---3--:R-:W-:Y:S05]  /*5e70*/  @!P0 NANOSLEEP.SYNCS 0x989680 ;  /* 0x009896800000895d */ /* 0x008fea0003900000 */
[----:B------:R-:W3:Y:S02]  /*5e80*/  @!P0 SYNCS.PHASECHK.TRANS64 P0, [R3+URZ+0x128], R0 ;  /* 0x00012800030085a7 */ /* 0x000ee4000800007f */
[----:B---3--:R-:W-:Y:S05]  /*5e90*/  @!P0 BRA `(.L_x_107) ;  /* 0xfffffffc00f08947 */ /* 0x008fea000383ffff */
.L_x_103:
[----:B------:R-:W-:Y:S05]  /*5ea0*/  BSYNC B0 ;  /* 0x0000000000007941 */ /* 0x000fea0003800000 */
.L_x_102:
[----:B------:R-:W-:Y:S05]  /*5eb0*/  EXIT ;  /* 0x000000000000794d */ /* 0x000fea0003800000 */
.L_x_76:
[----:B------:R-:W-:Y:S01]  /*5ec0*/  LOP3.LUT P0, RZ, R12, 0xff, RZ, 0xc0, !PT ;  /* 0x000000ff0cff7812 */ /* 0x000fe2000780c0ff */
[----:B------:R-:W-:Y:S02]  /*5ed0*/  IMAD.MOV.U32 R0, RZ, RZ, 0x1 ;  /* 0x00000001ff007424 */ /* 0x000fe400078e00ff */
[----:B------:R-:W-:-:S10]  /*5ee0*/  IMAD.MOV.U32 R12, RZ, RZ, RZ ;  /* 0x000000ffff0c7224 */ /* 0x000fd400078e00ff */
[----:B------:R-:W-:Y:S05]  /*5ef0*/  @!P0 BRA `(.L_x_108) ;  /* 0x0000000c00188947 */ /* 0x000fea0003800000 */
[----:B------:R-:W1:Y:S01]  /*5f00*/  LDC R0, c[0x0][0x28c] ;  /* 0x0000a300ff007b82 */ /* 0x000e620000000800 */
[C---:B------:R-:W-:Y:S01]  /*5f10*/  LOP3.LUT P2, RZ, R18.reuse, 0x7f, RZ, 0xc0, !PT ;  /* 0x0000007f12ff7812 */ /* 0x040fe2000784c0ff */
[----:B------:R-:W-:Y:S01]  /*5f20*/  ULDC UR5, c[0x0][0x900] ;  /* 0x0002400000057ab9 */ /* 0x000fe20000000800 */
[----:B------:R-:W-:Y:S01]  /*5f30*/  LOP3.LUT P0, RZ, R18, 0x1f, RZ, 0xc0, !PT ;  /* 0x0000001f12ff7812 */ /* 0x000fe2000780c0ff */
[----:B------:R-:W-:Y:S01]  /*5f40*/  UMOV UR6, 0xffffffff ;  /* 0xffffffff00067882 */ /* 0x000fe20000000000 */
[----:B------:R-:W-:Y:S01]  /*5f50*/  BSSY B0, `(.L_x_108) ;  /* 0x00000c0000007945 */ /* 0x000fe20003800000 */
[----:B------:R-:W-:Y:S01]  /*5f60*/  USHF.L.U32 UR6, UR6, UR5, URZ ;  /* 0x0000000506067299 */ /* 0x000fe2000800063f */
[----:B------:R-:W-:Y:S01]  /*5f70*/  IMAD.MOV.U32 R13, RZ, RZ, 0x1 ;  /* 0x00000001ff0d7424 */ /* 0x000fe200078e00ff */
[----:B------:R-:W-:Y:S01]  /*5f80*/  LOP3.LUT R11, R19, 0x2, RZ, 0xfc, !PT ;  /* 0x00000002130b7812 */ /* 0x000fe200078efcff */
[----:B------:R-:W-:Y:S01]  /*5f90*/  IMAD.MOV.U32 R12, RZ, RZ, RZ ;  /* 0x000000ffff0c7224 */ /* 0x000fe200078e00ff */
[----:B------:R-:W-:Y:S01]  /*5fa0*/  PLOP3.LUT P0, PT, P0, P2, PT, 0x8a, 0x0 ;  /* 0x000000000000781c */ /* 0x000fe20000705172 */
[----:B------:R-:W-:Y:S01]  /*5fb0*/  ULDC UR4, c[0x0][0x8a8] ;  /* 0x00022a0000047ab9 */ /* 0x000fe20000000800 */
[----:B------:R-:W-:Y:S01]  /*5fc0*/  UMOV UR7, 0x1 ;  /* 0x0000000100077882 */ /* 0x000fe20000000000 */
[----:B------:R-:W-:-:S02]  /*5fd0*/  UIADD3 UR15, UR4, -0x1, URZ ;  /* 0xffffffff040f7890 */ /* 0x000fc4000fffe03f */
[----:B------:R-:W-:Y:S02]  /*5fe0*/  USHF.L.U32 UR17, UR7, UR5, URZ ;  /* 0x0000000507117299 */ /* 0x000fe4000800063f */
[----:B------:R-:W-:Y:S01]  /*5ff0*/  ULOP3.LUT UR16, URZ, UR6, URZ, 0x33, !UPT ;  /* 0x000000063f107292 */ /* 0x000fe2000f8e333f */
[----:B------:R-:W-:Y:S01]  /*6000*/  ULDC.64 UR20, c[0x0][0x198] ;  /* 0x0000660000147ab9 */ /* 0x000fe20000000a00 */
[----:B-1----:R-:W-:-:S05]  /*6010*/  VIADD R0, R0, 0x3f ;  /* 0x0000003f00007836 */ /* 0x002fca0000000000 */
[----:B------:R-:W-:-:S04]  /*6020*/  SHF.R.S32.HI R3, RZ, 0x1f, R0 ;  /* 0x0000001fff037819 */ /* 0x000fc80000011400 */
[----:B------:R-:W-:Y:S01]  /*6030*/  LEA.HI R3, R3, R0, RZ, 0x6 ;  /* 0x0000000003037211 */ /* 0x000fe200078f30ff */
[----:B------:R-:W-:-:S03]  /*6040*/  IMAD.MOV.U32 R0, RZ, RZ, 0x1 ;  /* 0x00000001ff007424 */ /* 0x000fc600078e00ff */
[----:B------:R-:W-:-:S05]  /*6050*/  SHF.R.S32.HI R3, RZ, 0x6, R3 ;  /* 0x00000006ff037819 */ /* 0x000fca0000011403 */
[----:B------:R-:W-:-:S07]  /*6060*/  VIADD R10, R3, 0x1 ;  /* 0x00000001030a7836 */ /* 0x000fce0000000000 */
.L_x_120:
[----:B------:R-:W-:-:S03]  /*6070*/  UMOV UR4, 0xffffffff ;  /* 0xffffffff00047882 */ /* 0x000fc60000000000 */
[----:B------:R-:W-:Y:S05]  /*6080*/  BRA.DIV UR4, `(.L_x_109) ;  /* 0x0000001604fc7947 */ /* 0x000fea000b800000 */
[----:B------:R-:W-:-:S13]  /*6090*/  ELECT P6, URZ, PT ;  /* 0x00000000003f782f */ /* 0x000fda00038c0000 */
.L_x_149:
[----:B------:R-:W1:Y:S01]  /*60a0*/  LDC R7, c[0x0][0x28c] ;  /* 0x0000a300ff077b82 */ /* 0x000e620000000800 */
[----:B------:R-:W-:Y:S01]  /*60b0*/  BSSY B1, `(.L_x_110) ;  /* 0x0000037000017945 */ /* 0x000fe20003800000 */
[----:B-1----:R-:W-:-:S13]  /*60c0*/  ISETP.LT.OR P6, PT, R7, 0x1, !P6 ;  /* 0x000000010700780c */ /* 0x002fda00077c1670 */
[----:B------:R-:W-:Y:S05]  /*60d0*/  @P6 BRA `(.L_x_111) ;  /* 0x0000000000d06947 */ /* 0x000fea0003800000 */
[----:B------:R-:W-:Y:S02]  /*60e0*/  IMAD.SHL.U32 R14, R4, 0x40, RZ ;  /* 0x00000040040e7824 */ /* 0x000fe400078e00ff */
[----:B------:R-:W-:Y:S02]  /*60f0*/  IMAD.SHL.U32 R15, R5, 0x80, RZ ;  /* 0x00000080050f7824 */ /* 0x000fe400078e00ff */
[----:B------:R-:W-:Y:S02]  /*6100*/  IMAD.MOV.U32 R20, RZ, RZ, RZ ;  /* 0x000000ffff147224 */ /* 0x000fe400078e00ff */
[----:B------:R-:W-:Y:S02]  /*6110*/  IMAD.MOV.U32 R4, RZ, RZ, R10 ;  /* 0x000000ffff047224 */ /* 0x000fe400078e000a */
[----:B------:R-:W-:Y:S02]  /*6120*/  IMAD.MOV.U32 R5, RZ, RZ, R0 ;  /* 0x000000ffff057224 */ /* 0x000fe400078e0000 */
[----:B------:R-:W-:-:S07]  /*6130*/  IMAD.MOV.U32 R7, RZ, RZ, R12 ;  /* 0x000000ffff077224 */ /* 0x000fce00078e000c */
.L_x_115:
[----:B------:R-:W1:Y:S01]  /*6140*/  S2R R9, SR_CgaCtaId ;  /* 0x0000000000097919 */ /* 0x000e620000008800 */
[----:B------:R-:W-:-:S04]  /*6150*/  MOV R8, 0x400 ;  /* 0x0000040000087802 */ /* 0x000fc80000000f00 */
[----:B-1----:R-:W-:Y:S02]  /*6160*/  LEA R18, R9, R8, 0x18 ;  /* 0x0000000809127211 */ /* 0x002fe400078ec0ff */
[----:B------:R-:W-:Y:S01]  /*6170*/  SHF.L.U32 R8, R5, 0x1f, RZ ;  /* 0x0000001f05087819 */ /* 0x000fe200000006ff */
[----:B------:R-:W1:Y:S02]  /*6180*/  @!P2 LDC R9, c[0x0][0x500] ;  /* 0x00014000ff09ab82 */ /* 0x000e640000000800 */
[----:B------:R-:W-:-:S04]  /*6190*/  IMAD R21, R7, 0x8, R18 ;  /* 0x0000000807157824 */ /* 0x000fc800078e0212 */
[----:B------:R-:W2:Y:S02]  /*61a0*/  SYNCS.PHASECHK.TRANS64.TRYWAIT P1, [R21+URZ+0x88], R8 ;  /* 0x00008808150075a7 */ /* 0x000ea4000802017f */
[----:B--2---:R-:W-:Y:S05]  /*61b0*/  @!P1 BRA `(.L_x_112) ;  /* 0x0000001400d09947 */ /* 0x004fea0003800000 */
.L_x_150:
[----:B--2---:R-:W-:Y:S01]  /*61c0*/  PRMT R8, R11, 0x9910, RZ ;  /* 0x000099100b087816 */ /* 0x004fe200000000ff */
[----:B-1----:R1:W-:Y:S03]  /*61d0*/  @!P2 SYNCS.ARRIVE.TRANS64 RZ, [R21+URZ], R9 ;  /* 0x0000000915ffa9a7 */ /* 0x0023e6000800003f */
[----:B------:R-:W-:-:S13]  /*61e0*/  ISETP.NE.AND P1, PT, R8, 0x2, PT ;  /* 0x000000020800780c */ /* 0x000fda0003f25270 */
[----:B-1----:R-:W-:Y:S05]  /*61f0*/  @P1 BRA `(.L_x_113) ;  /* 0x0000000000041947 */ /* 0x002fea0003800000 */
[----:B------:R-:W-:Y:S01]  /*6200*/  BPT.TRAP 0x1 ;  /* 0x000000040000795c */ /* 0x000fe20000300000 */
.L_x_113:
[----:B------:R-:W-:Y:S05]  /*6210*/  @P0 BRA `(.L_x_114) ;  /* 0x0000000000040947 */ /* 0x000fea0003800000 */
[----:B------:R-:W-:Y:S01]  /*6220*/  BPT.TRAP 0x1 ;  /* 0x000000040000795c */ /* 0x000fe20000300000 */
.L_x_114:
[--C-:B------:R-:W-:Y:S01]  /*6230*/  IMAD R8, R7, 0x2000, R18.reuse ;  /* 0x0000200007087824 */ /* 0x100fe200078e0212 */
[----:B------:R-:W-:Y:S01]  /*6240*/  R2UR UR9, R21 ;  /* 0x00000000150972ca */ /* 0x000fe200000e0000 */
[C---:B------:R-:W-:Y:S01]  /*6250*/  IMAD R18, R7.reuse, 0x1000, R18 ;  /* 0x0000100007127824 */ /* 0x040fe200078e0212 */
[----:B------:R-:W-:Y:S01]  /*6260*/  UIADD3 UR4, UP0, UR20, 0xf0, URZ ;  /* 0x000000f014047890 */ /* 0x000fe2000ff1e03f */
[----:B------:R-:W-:Y:S01]  /*6270*/  VIADD R4, R4, 0xffffffff ;  /* 0xffffffff04047836 */ /* 0x000fe20000000000 */
[----:B------:R-:W-:Y:S01]  /*6280*/  R2UR UR5, R8 ;  /* 0x00000000080572ca */ /* 0x000fe200000e0000 */
[----:B------:R-:W-:Y:S01]  /*6290*/  UIADD3 UR22, UP1, UR20, 0x1f0, URZ ;  /* 0x000001f014167890 */ /* 0x000fe2000ff3e03f */
[----:B------:R-:W-:Y:S01]  /*62a0*/  R2UR UR8, R18 ;  /* 0x00000000120872ca */ /* 0x000fe200000e0000 */
[----:B------:R-:W-:Y:S01]  /*62b0*/  VIADD R7, R7, 0x1 ;  /* 0x0000000107077836 */ /* 0x000fe20000000000 */
[----:B------:R-:W-:Y:S01]  /*62c0*/  R2UR UR11, R15 ;  /* 0x000000000f0b72ca */ /* 0x000fe200000e0000 */
[----:B------:R-:W-:Y:S01]  /*62d0*/  UIADD3.X UR23, URZ, UR21, URZ, UP1, !UPT ;  /* 0x000000153f177290 */ /* 0x000fe20008ffe43f */
[----:B------:R-:W-:Y:S01]  /*62e0*/  R2UR UR10, R20 ;  /* 0x00000000140a72ca */ /* 0x000fe200000e0000 */
[----:B------:R-:W-:Y:S01]  /*62f0*/  UMOV UR6, 0x0 ;  /* 0x0000000000067882 */ /* 0x000fe20000000000 */
[----:B------:R-:W-:Y:S01]  /*6300*/  R2UR UR12, R6 ;  /* 0x00000000060c72ca */ /* 0x000fe200000e0000 */
[----:B------:R-:W-:Y:S01]  /*6310*/  UMOV UR7, 0x10000000 ;  /* 0x1000000000077882 */ /* 0x000fe20000000000 */
[----:B------:R-:W-:-:S02]  /*6320*/  R2UR UR18, R14 ;  /* 0x000000000e1272ca */ /* 0x000fc400000e0000 */
[----:B------:R-:W-:Y:S01]  /*6330*/  ISETP.GT.AND P3, PT, R4, 0x1, PT ;  /* 0x000000010400780c */ /* 0x000fe20003f64270 */
[----:B------:R-:W-:Y:S01]  /*6340*/  UIADD3 UR13, UR5, 0x4300, URZ ;  /* 0x00004300050d7890 */ /* 0x000fe2000fffe03f */
[C---:B------:R-:W-:Y:S01]  /*6350*/  ISETP.NE.AND P1, PT, R7.reuse, 0x11, PT ;  /* 0x000000110700780c */ /* 0x040fe20003f25270 */
[----:B------:R-:W-:Y:S01]  /*6360*/  UIADD3.X UR5, URZ, UR21, URZ, UP0, !UPT ;  /* 0x000000153f057290 */ /* 0x000fe200087fe43f */
[----:B------:R-:W-:Y:S01]  /*6370*/  IADD3 R20, R20, 0x40, RZ ;  /* 0x0000004014147810 */ /* 0x000fe20007ffe0ff */
[----:B------:R-:W-:Y:S01]  /*6380*/  UIADD3 UR14, UR8, 0x26300, URZ ;  /* 0x00026300080e7890 */ /* 0x000fe2000fffe03f */
[----:B------:R-:W-:Y:S02]  /*6390*/  SEL R8, RZ, 0x1, P1 ;  /* 0x00000001ff087807 */ /* 0x000fe40000800000 */
[----:B------:R-:W-:Y:S01]  /*63a0*/  UMOV UR8, UR13 ;  /* 0x0000000d00087c82 */ /* 0x000fe20008000000 */
[----:B------:R-:W-:Y:S02]  /*63b0*/  SEL R7, R7, RZ, P1 ;  /* 0x000000ff07077207 */ /* 0x000fe40000800000 */
[----:B------:R-:W-:Y:S01]  /*63c0*/  LOP3.LUT R5, R5, R8, RZ, 0x3c, !PT ;  /* 0x0000000805057212 */ /* 0x000fe200078e3cff */
[----:B------:R1:W-:Y:S02]  /*63d0*/  UTMALDG.3D [UR8], [UR4], desc[UR6] ;  /* 0x00000608040075b4 */ /* 0x0003e40008011000 */
[----:B-1----:R-:W-:Y:S01]  /*63e0*/  UMOV UR8, UR14 ;  /* 0x0000000e00087c82 */ /* 0x002fe20008000000 */
[----:B------:R-:W-:-:S02]  /*63f0*/  UMOV UR11, UR18 ;  /* 0x00000012000b7c82 */ /* 0x000fc40008000000 */
[----:B------:R1:W-:Y:S02]  /*6400*/  UTMALDG.3D [UR8], [UR22], desc[UR6] ;  /* 0x00000608160075b4 */ /* 0x0003e40008011000 */
[----:B-1----:R-:W-:Y:S05]  /*6410*/  @P3 BRA `(.L_x_115) ;  /* 0xfffffffc00483947 */ /* 0x002fea000383ffff */
.L_x_111:
[----:B------:R-:W-:Y:S05]  /*6420*/  BSYNC B1 ;  /* 0x0000000000017941 */ /* 0x000fea0003800000 */
.L_x_110:
[----:B------:R-:W-:Y:S01]  /*6430*/  LOP3.LUT P3, RZ, R13, 0xff, RZ, 0xc0, !PT ;  /* 0x000000ff0dff7812 */ /* 0x000fe2000786c0ff */
[----:B------:R-:W-:Y:S01]  /*6440*/  IMAD.IADD R12, R3, 0x1, R12 ;  /* 0x00000001030c7824 */ /* 0x000fe200078e020c */
[----:B------:R-:W-:Y:S01]  /*6450*/  IADD3 R16, P4, R16, UR36, RZ ;  /* 0x0000002410107c10 */ /* 0x000fe2000ff9e0ff */
[----:B------:R-:W-:Y:S01]  /*6460*/  ULDC.64 UR4, c[0x0][0x8f8] ;  /* 0x00023e0000047ab9 */ /* 0x000fe20000000a00 */
[----:B------:R-:W-:Y:S01]  /*6470*/  BSSY B1, `(.L_x_116) ;  /* 0x000006b000017945 */ /* 0x000fe20003800000 */
[----:B------:R-:W-:Y:S02]  /*6480*/  PRMT R13, RZ, 0x7610, R13 ;  /* 0x00007610ff0d7816 */ /* 0x000fe4000000000d */
[----:B------:R-:W-:Y:S02]  /*6490*/  ISETP.GT.U32.AND P1, PT, R12, 0x10, PT ;  /* 0x000000100c00780c */ /* 0x000fe40003f24070 */
[----:B------:R-:W-:Y:S02]  /*64a0*/  IADD3.X R17, R17, UR42, RZ, P4, !PT ;  /* 0x0000002a11117c10 */ /* 0x000fe4000a7fe4ff */
[----:B------:R-:W-:-:S02]  /*64b0*/  ISETP.LT.U32.AND P1, PT, R3, 0x11, P1 ;  /* 0x000000110300780c */ /* 0x000fc40000f21070 */
[----:B------:R-:W1:Y:S01]  /*64c0*/  @P3 S2R R5, SR_CgaCtaId ;  /* 0x0000000000053919 */ /* 0x000e620000008800 */
[----:B------:R-:W-:-:S04]  /*64d0*/  @P3 MOV R4, 0x400 ;  /* 0x0000040000043802 */ /* 0x000fc80000000f00 */
[----:B-1----:R-:W-:Y:S01]  /*64e0*/  @P3 LEA R6, R5, R4, 0x18 ;  /* 0x0000000405063211 */ /* 0x002fe200078ec0ff */
[----:B------:R-:W-:-:S03]  /*64f0*/  IMAD.WIDE.U32 R4, R12, -0xf0f0f0f, RZ ;  /* 0xf0f0f0f10c047825 */ /* 0x000fc600078e00ff */
[----:B------:R1:W-:Y:S01]  /*6500*/  @P3 SYNCS.ARRIVE.TRANS64.A1T0 RZ, [R6+URZ+0x138], RZ ;  /* 0x000138ff06ff39a7 */ /* 0x0003e2000810003f */
[----:B------:R-:W-:Y:S01]  /*6510*/  ISETP.GE.U32.AND P3, PT, R3, 0x11, PT ;  /* 0x000000110300780c */ /* 0x000fe20003f66070 */
[----:B------:R-:W-:Y:S01]  /*6520*/  IMAD.MOV.U32 R4, RZ, RZ, -0x1 ;  /* 0xffffffffff047424 */ /* 0x000fe200078e00ff */
[----:B------:R-:W-:Y:S02]  /*6530*/  SHF.R.U32.HI R7, RZ, 0x4, R5 ;  /* 0x00000004ff077819 */ /* 0x000fe40000011605 */
[----:B------:R-:W-:Y:S02]  /*6540*/  SEL R5, RZ, 0x1, !P1 ;  /* 0x00000001ff057807 */ /* 0x000fe40004800000 */
[----:B------:R-:W-:Y:S01]  /*6550*/  ISETP.GE.U32.AND P1, PT, R16, UR4, PT ;  /* 0x0000000410007c0c */ /* 0x000fe2000bf26070 */
[----:B------:R-:W-:Y:S01]  /*6560*/  IMAD R12, R7, -0x11, R12 ;  /* 0xffffffef070c7824 */ /* 0x000fe200078e020c */
[----:B------:R-:W-:Y:S01]  /*6570*/  LOP3.LUT R0, R0, R5, RZ, 0x3c, !PT ;  /* 0x0000000500007212 */ /* 0x000fe200078e3cff */
[----:B------:R-:W-:Y:S01]  /*6580*/  IMAD.MOV.U32 R5, RZ, RZ, -0x1 ;  /* 0xffffffffff057424 */ /* 0x000fe200078e00ff */
[----:B------:R-:W-:Y:S01]  /*6590*/  ISETP.GE.U32.AND.EX P1, PT, R17, UR5, PT, P1 ;  /* 0x0000000511007c0c */ /* 0x000fe2000bf26110 */
[----:B-1----:R-:W-:-:S02]  /*65a0*/  IMAD.MOV.U32 R6, RZ, RZ, -0x1 ;  /* 0xffffffffff067424 */ /* 0x002fc400078e00ff */
[--C-:B------:R-:W-:Y:S02]  /*65b0*/  @P3 LOP3.LUT R0, R0, 0x1, R7.reuse, 0x78, !PT ;  /* 0x0000000100003812 */ /* 0x100fe400078e7807 */
[----:B------:R-:W-:-:S08]  /*65c0*/  PRMT R7, RZ, 0x7610, R7 ;  /* 0x00007610ff077816 */ /* 0x000fd00000000007 */
[----:B------:R-:W-:Y:S05]  /*65d0*/  @P1 BRA `(.L_x_117) ;  /* 0x0000000400501947 */ /* 0x000fea0003800000 */
[----:B------:R-:W-:Y:S01]  /*65e0*/  ULDC.64 UR4, c[0x0][0x8d0] ;  /* 0x0002340000047ab9 */ /* 0x000fe20000000a00 */
[----:B------:R-:W1:Y:S01]  /*65f0*/  S2R R15, SR_CTAID.X ;  /* 0x00000000000f7919 */ /* 0x000e620000002500 */
[----:B------:R-:W-:Y:S01]  /*6600*/  ISETP.NE.U32.AND P1, PT, RZ, UR4, PT ;  /* 0x00000004ff007c0c */ /* 0x000fe2000bf25070 */
[----:B------:R-:W-:Y:S01]  /*6610*/  ULDC UR7, c[0x0][0x8d8] ;  /* 0x0002360000077ab9 */ /* 0x000fe20000000800 */
[----:B------:R-:W-:Y:S01]  /*6620*/  IMAD.MOV.U32 R4, RZ, RZ, R16 ;  /* 0x000000ffff047224 */ /* 0x000fe200078e0010 */
[----:B------:R-:W2:Y:S01]  /*6630*/  S2R R14, SR_CTAID.Y ;  /* 0x00000000000e7919 */ /* 0x000ea20000002600 */
[----:B------:R-:W-:Y:S01]  /*6640*/  ISETP.NE.AND.EX P1, PT, RZ, UR5, PT, P1 ;  /* 0x00000005ff007c0c */ /* 0x000fe2000bf25310 */
[----:B------:R-:W-:-:S12]  /*6650*/  IMAD.MOV.U32 R5, RZ, RZ, R17 ;  /* 0x000000ffff057224 */ /* 0x000fd800078e0011 */
[----:B------:R-:W-:Y:S05]  /*6660*/  @!P1 BRA `(.L_x_118) ;  /* 0x0000000000289947 */ /* 0x000fea0003800000 */
[----:B------:R-:W-:Y:S02]  /*6670*/  ULDC UR6, c[0x0][0x8dc] ;  /* 0x0002370000067ab9 */ /* 0x000fe40000000800 */
[----:B------:R-:W-:-:S05]  /*6680*/  IADD3 R9, P1, R16, UR6, RZ ;  /* 0x0000000610097c10 */ /* 0x000fca000ff3e0ff */
[----:B------:R-:W-:-:S04]  /*6690*/  IMAD.X R21, RZ, RZ, R17, P1 ;  /* 0x000000ffff157224 */ /* 0x000fc800008e0611 */
[----:B------:R-:W-:-:S04]  /*66a0*/  IMAD.WIDE.U32 R6, R21, UR4, RZ ;  /* 0x0000000415067c25 */ /* 0x000fc8000f8e00ff */
[----:B------:R-:W-:-:S04]  /*66b0*/  IMAD.WIDE.U32 R6, P1, R9, UR5, R6 ;  /* 0x0000000509067c25 */ /* 0x000fc8000f820006 */
[----:B------:R-:W-:-:S04]  /*66c0*/  IMAD.WIDE.U32 R8, R9, UR4, RZ ;  /* 0x0000000409087c25 */ /* 0x000fc8000f8e00ff */
[----:B------:R-:W-:Y:S01]  /*66d0*/  IMAD.X R5, RZ, RZ, RZ, P1 ;  /* 0x000000ffff057224 */ /* 0x000fe200008e06ff */
[----:B------:R-:W-:Y:S01]  /*66e0*/  IADD3 RZ, P1, R9, R6, RZ ;  /* 0x0000000609ff7210 */ /* 0x000fe20007f3e0ff */
[----:B------:R-:W-:-:S04]  /*66f0*/  IMAD.MOV.U32 R4, RZ, RZ, R7 ;  /* 0x000000ffff047224 */ /* 0x000fc800078e0007 */
[----:B------:R-:W-:-:S08]  /*6700*/  IMAD.WIDE.U32.X R4, R21, UR5, R4, P1 ;  /* 0x0000000515047c25 */ /* 0x000fd000088e0404 */
.L_x_118:
[--C-:B------:R-:W-:Y:S01]  /*6710*/  SHF.R.U64 R8, R4, UR7, R5.reuse ;  /* 0x0000000704087c19 */ /* 0x100fe20008001205 */
[----:B------:R-:W-:Y:S01]  /*6720*/  ULDC.64 UR4, c[0x0][0x8c8] ;  /* 0x0002320000047ab9 */ /* 0x000fe20000000a00 */
[----:B------:R-:W-:Y:S01]  /*6730*/  SHF.R.U32.HI R4, RZ, UR7, R5 ;  /* 0x00000007ff047c19 */ /* 0x000fe20008011605 */
[----:B------:R-:W3:Y:S01]  /*6740*/  LDC R24, c[0x0][0x144] ;  /* 0x00005100ff187b82 */ /* 0x000ee20000000800 */
[----:B------:R-:W-:Y:S01]  /*6750*/  IADD3 R7, P1, RZ, -R8, RZ ;  /* 0x80000008ff077210 */ /* 0x000fe20007f3e0ff */
[----:B------:R-:W-:Y:S01]  /*6760*/  ULDC.64 UR8, c[0x0][0x8e8] ;  /* 0x00023a0000087ab9 */ /* 0x000fe20000000a00 */
[----:B-1----:R-:W-:Y:S01]  /*6770*/  I2FP.F32.U32 R9, R15 ;  /* 0x0000000f00097245 */ /* 0x002fe20000201000 */
[----:B------:R-:W-:Y:S02]  /*6780*/  ULDC UR6, c[0x0][0x8b0] ;  /* 0x00022c0000067ab9 */ /* 0x000fe40000000800 */
[----:B------:R-:W-:Y:S01]  /*6790*/  IMAD.X R4, RZ, RZ, ~R4, P1 ;  /* 0x000000ffff047224 */ /* 0x000fe200008e0e04 */
[----:B------:R-:W-:Y:S01]  /*67a0*/  ISETP.NE.U32.AND P1, PT, RZ, UR8, PT ;  /* 0x00000008ff007c0c */ /* 0x000fe2000bf25070 */
[----:B------:R-:W1:Y:S02]  /*67b0*/  LDC R21, c[0x0][0x148] ;  /* 0x00005200ff157b82 */ /* 0x000e640000000800 */
[----:B------:R-:W-:Y:S01]  /*67c0*/  IMAD R6, R4, UR4, RZ ;  /* 0x0000000404067c24 */ /* 0x000fe2000f8e02ff */
[----:B------:R-:W-:Y:S01]  /*67d0*/  ISETP.NE.AND.EX P1, PT, RZ, UR9, PT, P1 ;  /* 0x00000009ff007c0c */ /* 0x000fe2000bf25310 */
[----:B------:R-:W-:Y:S01]  /*67e0*/  IMAD.WIDE.U32 R4, R7, UR4, R16 ;  /* 0x0000000407047c25 */ /* 0x000fe2000f8e0010 */
[----:B------:R-:W-:-:S03]  /*67f0*/  ULDC UR4, c[0x0][0x150] ;  /* 0x0000540000047ab9 */ /* 0x000fc60000000800 */
[----:B------:R-:W-:Y:S02]  /*6800*/  IMAD R7, R7, UR5, R6 ;  /* 0x0000000507077c24 */ /* 0x000fe4000f8e0206 */
[----:B------:R-:W-:Y:S01]  /*6810*/  FMUL R6, R9, UR4 ;  /* 0x0000000409067c20 */ /* 0x000fe20008400000 */
[----:B------:R-:W-:Y:S01]  /*6820*/  ULDC UR4, c[0x0][0x8c0] ;  /* 0x0002300000047ab9 */ /* 0x000fe20000000800 */
[----:B------:R-:W-:Y:S01]  /*6830*/  ULDC UR5, c[0x0][0x154] ;  /* 0x0000550000057ab9 */ /* 0x000fe20000000800 */
[----:B------:R-:W-:-:S03]  /*6840*/  IMAD.IADD R5, R5, 0x1, R7 ;  /* 0x0000000105057824 */ /* 0x000fc600078e0207 */
[----:B------:R-:W4:Y:S02]  /*6850*/  F2I.U32.TRUNC.NTZ R6, R6 ;  /* 0x0000000600067305 */ /* 0x000f24000020f000 */
[----:B------:R-:W-:Y:S02]  /*6860*/  SHF.R.U64 R9, R4, UR4, R5 ;  /* 0x0000000404097c19 */ /* 0x000fe40008001205 */
[----:B--2---:R-:W-:-:S05]  /*6870*/  I2FP.F32.U32 R4, R14 ;  /* 0x0000000e00047245 */ /* 0x004fca0000201000 */
[----:B------:R-:W-:Y:S01]  /*6880*/  FMUL R22, R4, UR5 ;  /* 0x0000000504167c20 */ /* 0x000fe20008400000 */
[----:B------:R-:W-:Y:S01]  /*6890*/  SHF.R.U32.HI R4, RZ, UR4, R5 ;  /* 0x00000004ff047c19 */ /* 0x000fe20008011605 */
[----:B------:R-:W-:-:S03]  /*68a0*/  ULDC UR4, c[0x0][0x900] ;  /* 0x0002400000047ab9 */ /* 0x000fc60000000800 */
[--C-:B------:R-:W-:Y:S01]  /*68b0*/  SHF.R.U64 R20, R9, UR6, R4.reuse ;  /* 0x0000000609147c19 */ /* 0x100fe20008001204 */
[----:B------:R-:W2:Y:S01]  /*68c0*/  F2I.U32.TRUNC.NTZ R22, R22 ;  /* 0x0000001600167305 */ /* 0x000ea2000020f000 */
[----:B------:R-:W-:Y:S01]  /*68d0*/  SHF.R.U32.HI R5, RZ, UR6, R4 ;  /* 0x00000006ff057c19 */ /* 0x000fe20008011604 */
[----:B----4-:R-:W-:-:S03]  /*68e0*/  IMAD.MOV R6, RZ, RZ, -R6 ;  /* 0x000000ffff067224 */ /* 0x010fc600078e0a06 */
[----:B------:R-:W-:Y:S01]  /*68f0*/  SHF.R.U64 R18, R20, UR4, R5 ;  /* 0x0000000414127c19 */ /* 0x000fe20008001205 */
[----:B---3--:R-:W-:Y:S01]  /*6900*/  IMAD R15, R24, R6, R15 ;  /* 0x00000006180f7224 */ /* 0x008fe200078e020f */
[----:B------:R-:W-:-:S03]  /*6910*/  SHF.R.U32.HI R23, RZ, UR4, R5 ;  /* 0x00000004ff177c19 */ /* 0x000fc60008011605 */
[----:B------:R-:W-:Y:S02]  /*6920*/  IMAD.MOV.U32 R4, RZ, RZ, R18 ;  /* 0x000000ffff047224 */ /* 0x000fe400078e0012 */
[----:B------:R-:W-:Y:S01]  /*6930*/  IMAD.MOV.U32 R5, RZ, RZ, R23 ;  /* 0x000000ffff057224 */ /* 0x000fe200078e0017 */
[----:B--2---:R-:W-:Y:S06]  /*6940*/  @!P1 BRA `(.L_x_119) ;  /* 0x0000000000289947 */ /* 0x004fec0003800000 */
[----:B------:R-:W-:Y:S02]  /*6950*/  ULDC UR4, c[0x0][0x8f4] ;  /* 0x00023d0000047ab9 */ /* 0x000fe40000000800 */
[----:B------:R-:W-:-:S05]  /*6960*/  IADD3 R5, P1, R18, UR4, RZ ;  /* 0x0000000412057c10 */ /* 0x000fca000ff3e0ff */
[----:B------:R-:W-:-:S04]  /*6970*/  IMAD.X R23, RZ, RZ, R23, P1 ;  /* 0x000000ffff177224 */ /* 0x000fc800008e0617 */
[----:B------:R-:W-:-:S04]  /*6980*/  IMAD.WIDE.U32 R6, R23, UR8, RZ ;  /* 0x0000000817067c25 */ /* 0x000fc8000f8e00ff */
[----:B------:R-:W-:-:S04]  /*6990*/  IMAD.WIDE.U32 R6, P1, R5, UR9, R6 ;  /* 0x0000000905067c25 */ /* 0x000fc8000f820006 */
[----:B------:R-:W-:-:S04]  /*69a0*/  IMAD.WIDE.U32 R4, R5, UR8, RZ ;  /* 0x0000000805047c25 */ /* 0x000fc8000f8e00ff */
[----:B------:R-:W-:Y:S01]  /*69b0*/  IMAD.MOV.U32 R4, RZ, RZ, R7 ;  /* 0x000000ffff047224 */ /* 0x000fe200078e0007 */
[----:B------:R-:W-:Y:S01]  /*69c0*/  IADD3 RZ, P3, R5, R6, RZ ;  /* 0x0000000605ff7210 */ /* 0x000fe20007f7e0ff */
[----:B------:R-:W-:-:S04]  /*69d0*/  IMAD.X R5, RZ, RZ, RZ, P1 ;  /* 0x000000ffff057224 */ /* 0x000fc800008e06ff */
[----:B------:R-:W-:-:S08]  /*69e0*/  IMAD.WIDE.U32.X R4, R23, UR9, R4, P3 ;  /* 0x0000000917047c25 */ /* 0x000fd000098e0404 */
.L_x_119:
[----:B------:R-:W-:Y:S01]  /*69f0*/  ISETP.NE.AND P1, PT, R2, 0x1, PT ;  /* 0x000000010200780c */ /* 0x000fe20003f25270 */
[----:B------:R-:W-:Y:S01]  /*6a00*/  ULDC UR4, c[0x0][0x8f0] ;  /* 0x00023c0000047ab9 */ /* 0x000fe20000000800 */
[----:B------:R-:W-:Y:S01]  /*6a10*/  LOP3.LUT R20, R20, UR16, RZ, 0xc0, !PT ;  /* 0x0000001014147c12 */ /* 0x000fe2000f8ec0ff */
[----:B------:R-:W-:Y:S01]  /*6a20*/  IMAD.MOV R22, RZ, RZ, -R22 ;  /* 0x000000ffff167224 */ /* 0x000fe200078e0a16 */
[----:B------:R-:W-:Y:S01]  /*6a30*/  SHF.R.U64 R5, R4, UR4, R5 ;  /* 0x0000000404057c19 */ /* 0x000fe20008001205 */
[----:B------:R-:W-:Y:S01]  /*6a40*/  ULDC UR4, c[0x0][0x8e0] ;  /* 0x0002380000047ab9 */ /* 0x000fe20000000800 */
[----:B------:R-:W-:Y:S01]  /*6a50*/  LOP3.LUT R9, R9, UR15, RZ, 0xc0, !PT ;  /* 0x0000000f09097c12 */ /* 0x000fe2000f8ec0ff */
[----:B------:R-:W-:Y:S01]  /*6a60*/  ULDC UR5, c[0x0][0x8b8] ;  /* 0x00022e0000057ab9 */ /* 0x000fe20000000800 */
[----:B------:R-:W-:Y:S02]  /*6a70*/  IMAD.MOV.U32 R6, RZ, RZ, R8 ;  /* 0x000000ffff067224 */ /* 0x000fe400078e0008 */
[----:B------:R-:W-:-:S02]  /*6a80*/  IMAD.MOV R7, RZ, RZ, -R5 ;  /* 0x000000ffff077224 */ /* 0x000fc400078e0a05 */
[----:B------:R-:W-:Y:S02]  /*6a90*/  IMAD R20, R5, UR17, R20 ;  /* 0x0000001105147c24 */ /* 0x000fe4000f8e0214 */
[----:B-1----:R-:W-:Y:S02]  /*6aa0*/  @P1 IMAD R15, R21, R22, R14 ;  /* 0x00000016150f1224 */ /* 0x002fe400078e020e */
[----:B------:R-:W-:Y:S01]  /*6ab0*/  IMAD R18, R7, UR4, R18 ;  /* 0x0000000407127c24 */ /* 0x000fe2000f8e0212 */
[----:B------:R-:W-:Y:S01]  /*6ac0*/  ULDC UR4, c[0x0][0x8a8] ;  /* 0x00022a0000047ab9 */ /* 0x000fe20000000800 */
[----:B------:R-:W-:Y:S02]  /*6ad0*/  IMAD R15, R20, UR5, R15 ;  /* 0x00000005140f7c24 */ /* 0x000fe4000f8e020f */
[----:B------:R-:W-:Y:S02]  /*6ae0*/  IMAD R18, R18, UR4, R9 ;  /* 0x0000000412127c24 */ /* 0x000fe4000f8e0209 */
[----:B------:R-:W-:-:S03]  /*6af0*/  IMAD.MOV.U32 R7, RZ, RZ, 0x1 ;  /* 0x00000001ff077424 */ /* 0x000fc600078e00ff */
[----:B------:R-:W-:Y:S02]  /*6b00*/  SEL R4, R18, R15, !P1 ;  /* 0x0000000f12047207 */ /* 0x000fe40004800000 */
[----:B------:R-:W-:-:S07]  /*6b10*/  SEL R5, R15, R18, !P1 ;  /* 0x000000120f057207 */ /* 0x000fce0004800000 */
.L_x_117:
[----:B------:R-:W-:Y:S05]  /*6b20*/  BSYNC B1 ;  /* 0x0000000000017941 */ /* 0x000fea0003800000 */
.L_x_116:
[----:B------:R-:W-:-:S13]  /*6b30*/  LOP3.LUT P1, RZ, R7, 0xff, RZ, 0xc0, !PT ;  /* 0x000000ff07ff7812 */ /* 0x000fda000782c0ff */
[----:B------:R-:W-:Y:S05]  /*6b40*/  @P1 BRA `(.L_x_120) ;  /* 0xfffffff400481947 */ /* 0x000fea000383ffff */
[----:B------:R-:W-:Y:S05]  /*6b50*/  BSYNC B0 ;  /* 0x0000000000007941 */ /* 0x000fea0003800000 */
.L_x_108:
[----:B------:R-:W-:-:S03]  /*6b60*/  UMOV UR4, 0xffffffff ;  /* 0xffffffff00047882 */ /* 0x000fc60000000000 */
[----:B------:R-:W-:Y:S05]  /*6b70*/  BRA.DIV UR4, `(.L_x_121) ;  /* 0x0000000e04747947 */ /* 0x000fea000b800000 */
[----:B------:R-:W-:-:S13]  /*6b80*/  ELECT P6, URZ, PT ;  /* 0x00000000003f782f */ /* 0x000fda00038c0000 */
.L_x_153:
[----:B------:R-:W-:Y:S04]  /*6b90*/  BSSY B0, `(.L_x_122) ;  /* 0x00000a0000007945 */ /* 0x000fe80003800000 */
[----:B------:R-:W-:Y:S05]  /*6ba0*/  @!P6 BRA `(.L_x_123) ;  /* 0x000000080078e947 */ /* 0x000fea0003800000 */
[----:B------:R-:W-:-:S04]  /*6bb0*/  LOP3.LUT R19, R19, 0x2, RZ, 0xfc, !PT ;  /* 0x0000000213137812 */ /* 0x000fc800078efcff */
[----:B------:R-:W-:-:S13]  /*6bc0*/  ISETP.NE.AND P0, PT, R19, 0x3, PT ;  /* 0x000000031300780c */ /* 0x000fda0003f05270 */
[----:B------:R-:W-:Y:S05]  /*6bd0*/  @!P0 BRA `(.L_x_124) ;  /* 0x0000000000048947 */ /* 0x000fea0003800000 */
[----:B------:R-:W-:Y:S01]  /*6be0*/  BPT.TRAP 0x1 ;  /* 0x000000040000795c */ /* 0x000fe20000300000 */
.L_x_124:
[----:B------:R-:W1:Y:S01]  /*6bf0*/  S2R R3, SR_CgaCtaId ;  /* 0x0000000000037919 */ /* 0x000e620000008800 */
[----:B------:R-:W-:-:S04]  /*6c00*/  MOV R2, 0x400 ;  /* 0x0000040000027802 */ /* 0x000fc80000000f00 */
[----:B-1----:R-:W-:Y:S02]  /*6c10*/  LEA R3, R3, R2, 0x18 ;  /* 0x0000000203037211 */ /* 0x002fe400078ec0ff */
[----:B------:R-:W-:-:S03]  /*6c20*/  SHF.L.U32 R2, R0, 0x1f, RZ ;  /* 0x0000001f00027819 */ /* 0x000fc600000006ff */
[----:B------:R-:W-:-:S04]  /*6c30*/  VIADD R3, R3, 0x88 ;  /* 0x0000008803037836 */ /* 0x000fc80000000000 */
[C---:B------:R-:W-:Y:S02]  /*6c40*/  IMAD R7, R12.reuse, 0x8, R3 ;  /* 0x000000080c077824 */ /* 0x040fe400078e0203 */
[----:B------:R-:W-:Y:S02]  /*6c50*/  VIADD R12, R12, 0x1 ;  /* 0x000000010c0c7836 */ /* 0x000fe40000000000 */
[----:B------:R-:W1:Y:S03]  /*6c60*/  SYNCS.PHASECHK.TRANS64.TRYWAIT P0, [R7+URZ], R2 ;  /* 0x00000002070075a7 */ /* 0x000e66000800017f */
[----:B------:R-:W-:-:S04]  /*6c70*/  ISETP.NE.AND P1, PT, R12, 0x11, PT ;  /* 0x000000110c00780c */ /* 0x000fc80003f25270 */
[----:B------:R-:W-:Y:S02]  /*6c80*/  SEL R5, RZ, 0x1, P1 ;  /* 0x00000001ff057807 */ /* 0x000fe40000800000 */
[----:B------:R-:W-:Y:S02]  /*6c90*/  SEL R12, R12, RZ, P1 ;  /* 0x000000ff0c0c7207 */ /* 0x000fe40000800000 */
[----:B------:R-:W-:-:S03]  /*6ca0*/  LOP3.LUT R5, R0, R5, RZ, 0x3c, !PT ;  /* 0x0000000500057212 */ /* 0x000fc600078e3cff */
[----:B------:R-:W-:Y:S01]  /*6cb0*/  IMAD R9, R12, 0x8, R3 ;  /* 0x000000080c097824 */ /* 0x000fe200078e0203 */
[----:B------:R-:W-:Y:S01]  /*6cc0*/  SHF.L.U32 R4, R5, 0x1f, RZ ;  /* 0x0000001f05047819 */ /* 0x000fe200000006ff */
[----:B-1----:R-:W-:Y:S06]  /*6cd0*/  @!P0 BRA `(.L_x_125) ;  /* 0x0000000c003c8947 */ /* 0x002fec0003800000 */
.L_x_154:
[----:B------:R-:W2:Y:S01]  /*6ce0*/  SYNCS.PHASECHK.TRANS64.TRYWAIT P0, [R9+URZ], R4 ;  /* 0x00000004090075a7 */ /* 0x000ea2000800017f */
[----:B------:R-:W-:-:S05]  /*6cf0*/  VIADD R0, R12, 0x1 ;  /* 0x000000010c007836 */ /* 0x000fca0000000000 */
[----:B------:R-:W-:-:S04]  /*6d00*/  ISETP.NE.AND P1, PT, R0, 0x11, PT ;  /* 0x000000110000780c */ /* 0x000fc80003f25270 */
[----:B-1----:R-:W-:Y:S02]  /*6d10*/  SEL R2, RZ, 0x1, P1 ;  /* 0x00000001ff027807 */ /* 0x002fe40000800000 */
[----:B------:R-:W-:Y:S02]  /*6d20*/  SEL R0, R0, RZ, P1 ;  /* 0x000000ff00007207 */ /* 0x000fe40000800000 */
[----:B------:R-:W-:-:S03]  /*6d30*/  LOP3.LUT R7, R5, R2, RZ, 0x3c, !PT ;  /* 0x0000000205077212 */ /* 0x000fc600078e3cff */
[----:B------:R-:W-:Y:S01]  /*6d40*/  IMAD R6, R0, 0x8, R3 ;  /* 0x0000000800067824 */ /* 0x000fe200078e0203 */
[----:B------:R-:W-:Y:S01]  /*6d50*/  SHF.L.U32 R5, R7, 0x1f, RZ ;  /* 0x0000001f07057819 */ /* 0x000fe200000006ff */
[----:B--2---:R-:W-:Y:S06]  /*6d60*/  @!P0 BRA `(.L_x_126) ;  /* 0x0000000c002c8947 */ /* 0x004fec0003800000 */
.L_x_155:
[----:B------:R-:W2:Y:S01]  /*6d70*/  SYNCS.PHASECHK.TRANS64.TRYWAIT P0, [R6+URZ], R5 ;  /* 0x00000005060075a7 */ /* 0x000ea2000800017f */
[----:B------:R-:W-:-:S05]  /*6d80*/  VIADD R0, R0, 0x1 ;  /* 0x0000000100007836 */ /* 0x000fca0000000000 */
[----:B------:R-:W-:-:S04]  /*6d90*/  ISETP.NE.AND P1, PT, R0, 0x11, PT ;  /* 0x000000110000780c */ /* 0x000fc80003f25270 */
[----:B------:R-:W-:Y:S02]  /*6da0*/  SEL R2, RZ, 0x1, P1 ;  /* 0x00000001ff027807 */ /* 0x000fe40000800000 */
[----:B------:R-:W-:Y:S02]  /*6db0*/  SEL R0, R0, RZ, P1 ;  /* 0x000000ff00007207 */ /* 0x000fe40000800000 */
[----:B------:R-:W-:-:S03]  /*6dc0*/  LOP3.LUT R7, R7, R2, RZ, 0x3c, !PT ;  /* 0x0000000207077212 */ /* 0x000fc600078e3cff */
[----:B-1----:R-:W-:Y:S01]  /*6dd0*/  IMAD R9, R0, 0x8, R3 ;  /* 0x0000000800097824 */ /* 0x002fe200078e0203 */
[----:B------:R-:W-:Y:S01]  /*6de0*/  SHF.L.U32 R4, R7, 0x1f, RZ ;  /* 0x0000001f07047819 */ /* 0x000fe200000006ff */
[----:B--2---:R-:W-:Y:S06]  /*6df0*/  @!P0 BRA `(.L_x_127) ;  /* 0x0000000c001c8947 */ /* 0x004fec0003800000 */
.L_x_156:
        /* <DEDUP_REMOVED lines=9> */
.L_x_157:
        /* <DEDUP_REMOVED lines=9> */
.L_x_158:
        /* <DEDUP_REMOVED lines=9> */
.L_x_159:
        /* <DEDUP_REMOVED lines=9> */
.L_x_160:
        /* <DEDUP_REMOVED lines=9> */
.L_x_161:
        /* <DEDUP_REMOVED lines=9> */
.L_x_162:
        /* <DEDUP_REMOVED lines=9> */
.L_x_163:
        /* <DEDUP_REMOVED lines=9> */
.L_x_164:
        /* <DEDUP_REMOVED lines=9> */
.L_x_165:
        /* <DEDUP_REMOVED lines=9> */
.L_x_166:
        /* <DEDUP_REMOVED lines=9> */
.L_x_167:
        /* <DEDUP_REMOVED lines=9> */
.L_x_168:
[----:B------:R-:W2:Y:S01]  /*74c0*/  SYNCS.PHASECHK.TRANS64.TRYWAIT P0, [R9+URZ], R4 ;  /* 0x00000004090075a7 */ /* 0x000ea2000800017f */
[----:B------:R-:W-:-:S05]  /*74d0*/  VIADD R0, R0, 0x1 ;  /* 0x0000000100007836 */ /* 0x000fca0000000000 */
[----:B------:R-:W-:-:S04]  /*74e0*/  ISETP.NE.AND P1, PT, R0, 0x11, PT ;  /* 0x000000110000780c */ /* 0x000fc80003f25270 */
[----:B------:R-:W-:Y:S02]  /*74f0*/  SEL R2, RZ, 0x1, P1 ;  /* 0x00000001ff027807 */ /* 0x000fe40000800000 */
[----:B------:R-:W-:Y:S02]  /*7500*/  SEL R0, R0, RZ, P1 ;  /* 0x000000ff00007207 */ /* 0x000fe40000800000 */
[----:B------:R-:W-:Y:S01]  /*7510*/  LOP3.LUT R2, R7, R2, RZ, 0x3c, !PT ;  /* 0x0000000207027212 */ /* 0x000fe200078e3cff */
[----:B--2---:R-:W-:Y:S06]  /*7520*/  @!P0 BRA `(.L_x_140) ;  /* 0x0000000800548947 */ /* 0x004fec0003800000 */
.L_x_169:
[----:B------:R-:W-:Y:S01]  /*7530*/  IMAD R3, R0, 0x8, R3 ;  /* 0x0000000800037824 */ /* 0x000fe200078e0203 */
[----:B------:R-:W-:-:S07]  /*7540*/  SHF.L.U32 R0, R2, 0x1f, RZ ;  /* 0x0000001f02007819 */ /* 0x000fce00000006ff */
.L_x_141:
[----:B---3--:R3:W4:Y:S02]  /*7550*/  SYNCS.PHASECHK.TRANS64.TRYWAIT P0, [R3+URZ], R0 ;  /* 0x00000000030075a7 */ /* 0x008724000800017f */
[----:B----4-:R-:W-:Y:S05]  /*7560*/  @!P0 NANOSLEEP.SYNCS 0x989680 ;  /* 0x009896800000895d */ /* 0x010fea0003900000 */
[----:B------:R-:W4:Y:S02]  /*7570*/  @!P0 SYNCS.PHASECHK.TRANS64 P0, [R3+URZ], R0 ;  /* 0x00000000030085a7 */ /* 0x000f24000800007f */
[----:B----4-:R-:W-:Y:S05]  /*7580*/  @!P0 BRA `(.L_x_141) ;  /* 0xfffffffc00f08947 */ /* 0x010fea000383ffff */
.L_x_123:
[----:B------:R-:W-:Y:S05]  /*7590*/  BSYNC B0 ;  /* 0x0000000000007941 */ /* 0x000fea0003800000 */
.L_x_122:
[----:B------:R-:W-:Y:S05]  /*75a0*/  EXIT ;  /* 0x000000000000794d */ /* 0x000fea0003800000 */
.L_x_21:
[----:B--2---:R-:W-:-:S04]  /*75b0*/  IMAD.U32 R5, RZ, RZ, UR5 ;  /* 0x00000005ff057e24 */ /* 0x004fc8000f8e00ff */
[----:B------:R2:W3:Y:S03]  /*75c0*/  SYNCS.PHASECHK.TRANS64.TRYWAIT P0, [R5+URZ], R0 ;  /* 0x00000000050075a7 */ /* 0x0004e6000800017f */
[----:B---3--:R-:W-:Y:S05]  /*75d0*/  @!P0 NANOSLEEP.SYNCS 0x989680 ;  /* 0x009896800000895d */ /* 0x008fea0003900000 */
[----:B------:R-:W3:Y:S02]  /*75e0*/  @!P0 SYNCS.PHASECHK.TRANS64 P0, [R5+URZ], R0 ;  /* 0x00000000050085a7 */ /* 0x000ee4000800007f */
[----:B---3--:R-:W-:Y:S05]  /*75f0*/  @!P0 BRA `(.L_x_21) ;  /* 0xfffffffc00ec8947 */ /* 0x008fea000383ffff */
[----:B------:R-:W-:Y:S05]  /*7600*/  BRA `(.L_x_20) ;  /* 0xffffffa400087947 */ /* 0x000fea000383ffff */
.L_x_27:
[----:B--2---:R-:W-:-:S04]  /*7610*/  IMAD.U32 R5, RZ, RZ, UR8 ;  /* 0x00000008ff057e24 */ /* 0x004fc8000f8e00ff */
[----:B------:R2:W3:Y:S03]  /*7620*/  SYNCS.PHASECHK.TRANS64.TRYWAIT P0, [R5+URZ], R4 ;  /* 0x00000004050075a7 */ /* 0x0004e6000800017f */
[----:B---3--:R-:W-:Y:S05]  /*7630*/  @!P0 NANOSLEEP.SYNCS 0x989680 ;  /* 0x009896800000895d */ /* 0x008fea0003900000 */
[----:B------:R-:W3:Y:S02]  /*7640*/  @!P0 SYNCS.PHASECHK.TRANS64 P0, [R5+URZ], R4 ;  /* 0x00000004050085a7 */ /* 0x000ee4000800007f */
[----:B---3--:R-:W-:Y:S05]  /*7650*/  @!P0 BRA `(.L_x_27) ;  /* 0xfffffffc00ec8947 */ /* 0x008fea000383ffff */
[----:B------:R-:W-:Y:S05]  /*7660*/  BRA `(.L_x_26) ;  /* 0xffffffa8008c7947 */ /* 0x000fea000383ffff */
.L_x_51:
[----:B-1----:R1:W2:Y:S02]  /*7670*/  SYNCS.PHASECHK.TRANS64.TRYWAIT P0, [R13+URZ+0x110], R4 ;  /* 0x000110040d0075a7 */ /* 0x0022a4000800017f */
[----:B--2---:R-:W-:Y:S05]  /*7680*/  @!P0 NANOSLEEP.SYNCS 0x989680 ;  /* 0x009896800000895d */ /* 0x004fea0003900000 */
[----:B------:R-:W2:Y:S02]  /*7690*/  @!P0 SYNCS.PHASECHK.TRANS64 P0, [R13+URZ+0x110], R4 ;  /* 0x000110040d0085a7 */ /* 0x000ea4000800007f */
[----:B--2---:R-:W-:Y:S05]  /*76a0*/  @!P0 BRA `(.L_x_51) ;  /* 0xfffffffc00f08947 */ /* 0x004fea000383ffff */
[----:B------:R-:W-:Y:S05]  /*76b0*/  BRA `(.L_x_142) ;  /* 0xffffffb800987947 */ /* 0x000fea000383ffff */
.L_x_62:
[----:B-1----:R1:W2:Y:S02]  /*76c0*/  SYNCS.PHASECHK.TRANS64.TRYWAIT P1, [R12+URZ+0x110], R7 ;  /* 0x000110070c0075a7 */ /* 0x0022a4000802017f */
[----:B--2---:R-:W-:Y:S05]  /*76d0*/  @!P1 NANOSLEEP.SYNCS 0x989680 ;  /* 0x009896800000995d */ /* 0x004fea0003900000 */
[----:B------:R-:W2:Y:S02]  /*76e0*/  @!P1 SYNCS.PHASECHK.TRANS64 P1, [R12+URZ+0x110], R7 ;  /* 0x000110070c0095a7 */ /* 0x000ea4000802007f */
[----:B--2---:R-:W-:Y:S05]  /*76f0*/  @!P1 BRA `(.L_x_62) ;  /* 0xfffffffc00f09947 */ /* 0x004fea000383ffff */
[----:B------:R-:W-:Y:S05]  /*7700*/  BRA `(.L_x_143) ;  /* 0xffffffc000e07947 */ /* 0x000fea000383ffff */
.L_x_78:
[----:B-1----:R-:W-:-:S04]  /*7710*/  IMAD.U32 R10, RZ, RZ, UR4 ;  /* 0x00000004ff0a7e24 */ /* 0x002fc8000f8e00ff */
[----:B------:R1:W2:Y:S03]  /*7720*/  SYNCS.PHASECHK.TRANS64.TRYWAIT P0, [R10+URZ+0x138], R3 ;  /* 0x000138030a0075a7 */ /* 0x0002a6000800017f */
[----:B--2---:R-:W-:Y:S05]  /*7730*/  @!P0 NANOSLEEP.SYNCS 0x989680 ;  /* 0x009896800000895d */ /* 0x004fea0003900000 */
[----:B------:R-:W2:Y:S02]  /*7740*/  @!P0 SYNCS.PHASECHK.TRANS64 P0, [R10+URZ+0x138], R3 ;  /* 0x000138030a0085a7 */ /* 0x000ea4000800007f */
[----:B--2---:R-:W-:Y:S05]  /*7750*/  @!P0 BRA `(.L_x_78) ;  /* 0xfffffffc00ec8947 */ /* 0x004fea000383ffff */
[----:B------:R-:W-:Y:S05]  /*7760*/  BRA `(.L_x_77) ;  /* 0xffffffd800387947 */ /* 0x000fea000383ffff */
.L_x_87:
[----:B-1----:R-:W-:-:S04]  /*7770*/  IMAD.U32 R5, RZ, RZ, UR5 ;  /* 0x00000005ff057e24 */ /* 0x002fc8000f8e00ff */
[----:B------:R1:W2:Y:S03]  /*7780*/  SYNCS.PHASECHK.TRANS64.TRYWAIT P1, [R5+URZ+0x120], R4 ;  /* 0x00012004050075a7 */ /* 0x0002a6000802017f */
[----:B--2---:R-:W-:Y:S05]  /*7790*/  @!P1 NANOSLEEP.SYNCS 0x989680 ;  /* 0x009896800000995d */ /* 0x004fea0003900000 */
[----:B------:R-:W2:Y:S02]  /*77a0*/  @!P1 SYNCS.PHASECHK.TRANS64 P1, [R5+URZ+0x120], R4 ;  /* 0x00012004050095a7 */ /* 0x000ea4000802007f */
[----:B--2---:R-:W-:Y:S05]  /*77b0*/  @!P1 BRA `(.L_x_87) ;  /* 0xfffffffc00ec9947 */ /* 0x004fea000383ffff */
[----:B------:R-:W-:Y:S05]  /*77c0*/  BRA `(.L_x_144) ;  /* 0xffffffdc00247947 */ /* 0x000fea000383ffff */
.L_x_93:
[----:B-12---:R-:W-:-:S04]  /*77d0*/  IMAD.U32 R5, RZ, RZ, UR5 ;  /* 0x00000005ff057e24 */ /* 0x006fc8000f8e00ff */
[----:B------:R1:W2:Y:S03]  /*77e0*/  SYNCS.PHASECHK.TRANS64.TRYWAIT P1, [R5+URZ+0x128], R4 ;  /* 0x00012804050075a7 */ /* 0x0002a6000802017f */
[----:B--2---:R-:W-:Y:S05]  /*77f0*/  @!P1 NANOSLEEP.SYNCS 0x989680 ;  /* 0x009896800000995d */ /* 0x004fea0003900000 */
[----:B------:R-:W2:Y:S02]  /*7800*/  @!P1 SYNCS.PHASECHK.TRANS64 P1, [R5+URZ+0x128], R4 ;  /* 0x00012804050095a7 */ /* 0x000ea4000802007f */
[----:B--2---:R-:W-:Y:S05]  /*7810*/  @!P1 BRA `(.L_x_93) ;  /* 0xfffffffc00ec9947 */ /* 0x004fea000383ffff */
[----:B------:R-:W-:Y:S05]  /*7820*/  BRA `(.L_x_145) ;  /* 0xffffffdc006c7947 */ /* 0x000fea000383ffff */
.L_x_105:
[----:B-1----:R1:W3:Y:S02]  /*7830*/  SYNCS.PHASECHK.TRANS64.TRYWAIT P0, [R3+URZ+0x120], R0 ;  /* 0x00012000030075a7 */ /* 0x0022e4000800017f */
[----:B---3--:R-:W-:Y:S05]  /*7840*/  @!P0 NANOSLEEP.SYNCS 0x989680 ;  /* 0x009896800000895d */ /* 0x008fea0003900000 */
[----:B------:R-:W3:Y:S02]  /*7850*/  @!P0 SYNCS.PHASECHK.TRANS64 P0, [R3+URZ+0x120], R0 ;  /* 0x00012000030085a7 */ /* 0x000ee4000800007f */
[----:B---3--:R-:W-:Y:S05]  /*7860*/  @!P0 BRA `(.L_x_105) ;  /* 0xfffffffc00f08947 */ /* 0x008fea000383ffff */
[----:B------:R-:W-:Y:S05]  /*7870*/  BRA `(.L_x_146) ;  /* 0xffffffe4006c7947 */ /* 0x000fea000383ffff */
.L_x_109:
[----:B------:R-:W-:Y:S01]  /*7880*/  BSSY B1, `(.L_x_147) ;  /* 0x0000006000017945 */ /* 0x000fe20003800000 */
[----:B------:R-:W-:-:S07]  /*7890*/  IMAD.MOV.U32 R15, RZ, RZ, -0x1 ;  /* 0xffffffffff0f7424 */ /* 0x000fce00078e00ff */
[----:B------:R-:W-:Y:S05]  /*78a0*/  WARPSYNC.COLLECTIVE R15, `(.L_x_148) ;  /* 0x000000000f0c7348 */ /* 0x000fea0003c00000 */
[----:B------:R-:W-:Y:S02]  /*78b0*/  ELECT P6, UR62, PT ;  /* 0x00000000003e782f */ /* 0x000fe400038c0000 */
[----:B------:R-:W-:Y:S01]  /*78c0*/  MOV R14, UR62 ;  /* 0x0000003e000e7c02 */ /* 0x000fe20008000f00 */
[----:B------:R-:W-:Y:S10]  /*78d0*/  ENDCOLLECTIVE ;  /* 0x000000000000791b */ /* 0x000ff40003800000 */
.L_x_148:
[----:B------:R-:W-:Y:S05]  /*78e0*/  BSYNC B1 ;  /* 0x0000000000017941 */ /* 0x000fea0003800000 */
.L_x_147:
[----:B------:R-:W-:Y:S05]  /*78f0*/  BRA `(.L_x_149) ;  /* 0xffffffe400e87947 */ /* 0x000fea000383ffff */
.L_x_112:
[----:B--2---:R2:W3:Y:S02]  /*7900*/  SYNCS.PHASECHK.TRANS64.TRYWAIT P1, [R21+URZ+0x88], R8 ;  /* 0x00008808150075a7 */ /* 0x0044e4000802017f */
[----:B---3--:R-:W-:Y:S05]  /*7910*/  @!P1 NANOSLEEP.SYNCS 0x989680 ;  /* 0x009896800000995d */ /* 0x008fea0003900000 */
[----:B------:R-:W3:Y:S02]  /*7920*/  @!P1 SYNCS.PHASECHK.TRANS64 P1, [R21+URZ+0x88], R8 ;  /* 0x00008808150095a7 */ /* 0x000ee4000802007f */
[----:B---3--:R-:W-:Y:S05]  /*7930*/  @!P1 BRA `(.L_x_112) ;  /* 0xfffffffc00f09947 */ /* 0x008fea000383ffff */
[----:B------:R-:W-:Y:S05]  /*7940*/  BRA `(.L_x_150) ;  /* 0xffffffe8001c7947 */ /* 0x000fea000383ffff */
.L_x_121:
[----:B------:R-:W-:Y:S01]  /*7950*/  BSSY B0, `(.L_x_151) ;  /* 0x0000006000007945 */ /* 0x000fe20003800000 */
[----:B------:R-:W-:-:S07]  /*7960*/  IMAD.MOV.U32 R15, RZ, RZ, -0x1 ;  /* 0xffffffffff0f7424 */ /* 0x000fce00078e00ff */
[----:B------:R-:W-:Y:S05]  /*7970*/  WARPSYNC.COLLECTIVE R15, `(.L_x_152) ;  /* 0x000000000f0c7348 */ /* 0x000fea0003c00000 */
[----:B------:R-:W-:Y:S02]  /*7980*/  ELECT P6, UR62, PT ;  /* 0x00000000003e782f */ /* 0x000fe400038c0000 */
[----:B------:R-:W-:Y:S01]  /*7990*/  MOV R14, UR62 ;  /* 0x0000003e000e7c02 */ /* 0x000fe20008000f00 */
[----:B------:R-:W-:Y:S10]  /*79a0*/  ENDCOLLECTIVE ;  /* 0x000000000000791b */ /* 0x000ff40003800000 */
.L_x_152:
[----:B------:R-:W-:Y:S05]  /*79b0*/  BSYNC B0 ;  /* 0x0000000000007941 */ /* 0x000fea0003800000 */
.L_x_151:
[----:B------:R-:W-:Y:S05]  /*79c0*/  BRA `(.L_x_153) ;  /* 0xfffffff000707947 */ /* 0x000fea000383ffff */
.L_x_125:
[----:B-1----:R1:W2:Y:S02]  /*79d0*/  SYNCS.PHASECHK.TRANS64.TRYWAIT P0, [R7+URZ], R2 ;  /* 0x00000002070075a7 */ /* 0x0022a4000800017f */
[----:B--2---:R-:W-:Y:S05]  /*79e0*/  @!P0 NANOSLEEP.SYNCS 0x989680 ;  /* 0x009896800000895d */ /* 0x004fea0003900000 */
[----:B------:R-:W2:Y:S02]  /*79f0*/  @!P0 SYNCS.PHASECHK.TRANS64 P0, [R7+URZ], R2 ;  /* 0x00000002070085a7 */ /* 0x000ea4000800007f */
[----:B--2---:R-:W-:Y:S05]  /*7a00*/  @!P0 BRA `(.L_x_125) ;  /* 0xfffffffc00f08947 */ /* 0x004fea000383ffff */
[----:B------:R-:W-:Y:S05]  /*7a10*/  BRA `(.L_x_154) ;  /* 0xfffffff000b07947 */ /* 0x000fea000383ffff */
.L_x_126:
[----:B-1----:R1:W2:Y:S02]  /*7a20*/  SYNCS.PHASECHK.TRANS64.TRYWAIT P0, [R9+URZ], R4 ;  /* 0x00000004090075a7 */ /* 0x0022a4000800017f */
[----:B--2---:R-:W-:Y:S05]  /*7a30*/  @!P0 NANOSLEEP.SYNCS 0x989680 ;  /* 0x009896800000895d */ /* 0x004fea0003900000 */
[----:B------:R-:W2:Y:S02]  /*7a40*/  @!P0 SYNCS.PHASECHK.TRANS64 P0, [R9+URZ], R4 ;  /* 0x00000004090085a7 */ /* 0x000ea4000800007f */
[----:B--2---:R-:W-:Y:S05]  /*7a50*/  @!P0 BRA `(.L_x_126) ;  /* 0xfffffffc00f08947 */ /* 0x004fea000383ffff */
[----:B------:R-:W-:Y:S05]  /*7a60*/  BRA `(.L_x_155) ;  /* 0xfffffff000c07947 */ /* 0x000fea000383ffff */
.L_x_127:
[----:B-1----:R1:W2:Y:S02]  /*7a70*/  SYNCS.PHASECHK.TRANS64.TRYWAIT P0, [R6+URZ], R5 ;  /* 0x00000005060075a7 */ /* 0x0022a4000800017f */
[----:B--2---:R-:W-:Y:S05]  /*7a80*/  @!P0 NANOSLEEP.SYNCS 0x989680 ;  /* 0x009896800000895d */ /* 0x004fea0003900000 */
[----:B------:R-:W2:Y:S02]  /*7a90*/  @!P0 SYNCS.PHASECHK.TRANS64 P0, [R6+URZ], R5 ;  /* 0x00000005060085a7 */ /* 0x000ea4000800007f */
[----:B--2---:R-:W-:Y:S05]  /*7aa0*/  @!P0 BRA `(.L_x_127) ;  /* 0xfffffffc00f08947 */ /* 0x004fea000383ffff */
[----:B------:R-:W-:Y:S05]  /*7ab0*/  BRA `(.L_x_156) ;  /* 0xfffffff000d07947 */ /* 0x000fea000383ffff */
.L_x_128:
[----:B-1----:R1:W2:Y:S02]  /*7ac0*/  SYNCS.PHASECHK.TRANS64.TRYWAIT P0, [R9+URZ], R4 ;  /* 0x00000004090075a7 */ /* 0x0022a4000800017f */
[----:B--2---:R-:W-:Y:S05]  /*7ad0*/  @!P0 NANOSLEEP.SYNCS 0x989680 ;  /* 0x009896800000895d */ /* 0x004fea0003900000 */
[----:B------:R-:W2:Y:S02]  /*7ae0*/  @!P0 SYNCS.PHASECHK.TRANS64 P0, [R9+URZ], R4 ;  /* 0x00000004090085a7 */ /* 0x000ea4000800007f */
[----:B--2---:R-:W-:Y:S05]  /*7af0*/  @!P0 BRA `(.L_x_128) ;  /* 0xfffffffc00f08947 */ /* 0x004fea000383ffff */
[----:B------:R-:W-:Y:S05]  /*7b00*/  BRA `(.L_x_157) ;  /* 0xfffffff000e07947 */ /* 0x000fea000383ffff */
.L_x_129:
[----:B-1----:R1:W2:Y:S02]  /*7b10*/  SYNCS.PHASECHK.TRANS64.TRYWAIT P0, [R6+URZ], R5 ;  /* 0x00000005060075a7 */ /* 0x0022a4000800017f */
[----:B--2---:R-:W-:Y:S05]  /*7b20*/  @!P0 NANOSLEEP.SYNCS 0x989680 ;  /* 0x009896800000895d */ /* 0x004fea0003900000 */
[----:B------:R-:W2:Y:S02]  /*7b30*/  @!P0 SYNCS.PHASECHK.TRANS64 P0, [R6+URZ], R5 ;  /* 0x00000005060085a7 */ /* 0x000ea4000800007f */
[----:B--2---:R-:W-:Y:S05]  /*7b40*/  @!P0 BRA `(.L_x_129) ;  /* 0xfffffffc00f08947 */ /* 0x004fea000383ffff */
[----:B------:R-:W-:Y:S05]  /*7b50*/  BRA `(.L_x_158) ;  /* 0xfffffff000f07947 */ /* 0x000fea000383ffff */
.L_x_130:
[----:B-1----:R1:W2:Y:S02]  /*7b60*/  SYNCS.PHASECHK.TRANS64.TRYWAIT P0, [R9+URZ], R4 ;  /* 0x00000004090075a7 */ /* 0x0022a4000800017f */
[----:B--2---:R-:W-:Y:S05]  /*7b70*/  @!P0 NANOSLEEP.SYNCS 0x989680 ;  /* 0x009896800000895d */ /* 0x004fea0003900000 */
[----:B------:R-:W2:Y:S02]  /*7b80*/  @!P0 SYNCS.PHASECHK.TRANS64 P0, [R9+URZ], R4 ;  /* 0x00000004090085a7 */ /* 0x000ea4000800007f */
[----:B--2---:R-:W-:Y:S05]  /*7b90*/  @!P0 BRA `(.L_x_130) ;  /* 0xfffffffc00f08947 */ /* 0x004fea000383ffff */
[----:B------:R-:W-:Y:S05]  /*7ba0*/  BRA `(.L_x_159) ;  /* 0xfffffff400007947 */ /* 0x000fea000383ffff */
.L_x_131:
[----:B-1----:R1:W2:Y:S02]  /*7bb0*/  SYNCS.PHASECHK.TRANS64.TRYWAIT P0, [R6+URZ], R5 ;  /* 0x00000005060075a7 */ /* 0x0022a4000800017f */
[----:B--2---:R-:W-:Y:S05]  /*7bc0*/  @!P0 NANOSLEEP.SYNCS 0x989680 ;  /* 0x009896800000895d */ /* 0x004fea0003900000 */
[----:B------:R-:W2:Y:S02]  /*7bd0*/  @!P0 SYNCS.PHASECHK.TRANS64 P0, [R6+URZ], R5 ;  /* 0x00000005060085a7 */ /* 0x000ea4000800007f */
[----:B--2---:R-:W-:Y:S05]  /*7be0*/  @!P0 BRA `(.L_x_131) ;  /* 0xfffffffc00f08947 */ /* 0x004fea000383ffff */
[----:B------:R-:W-:Y:S05]  /*7bf0*/  BRA `(.L_x_160) ;  /* 0xfffffff400107947 */ /* 0x000fea000383ffff */
.L_x_132:
[----:B-1----:R1:W2:Y:S02]  /*7c00*/  SYNCS.PHASECHK.TRANS64.TRYWAIT P0, [R9+URZ], R4 ;  /* 0x00000004090075a7 */ /* 0x0022a4000800017f */
[----:B--2---:R-:W-:Y:S05]  /*7c10*/  @!P0 NANOSLEEP.SYNCS 0x989680 ;  /* 0x009896800000895d */ /* 0x004fea0003900000 */
[----:B------:R-:W2:Y:S02]  /*7c20*/  @!P0 SYNCS.PHASECHK.TRANS64 P0, [R9+URZ], R4 ;  /* 0x00000004090085a7 */ /* 0x000ea4000800007f */
[----:B--2---:R-:W-:Y:S05]  /*7c30*/  @!P0 BRA `(.L_x_132) ;  /* 0xfffffffc00f08947 */ /* 0x004fea000383ffff */
[----:B------:R-:W-:Y:S05]  /*7c40*/  BRA `(.L_x_161) ;  /* 0xfffffff400207947 */ /* 0x000fea000383ffff */
.L_x_133:
[----:B-1----:R1:W2:Y:S02]  /*7c50*/  SYNCS.PHASECHK.TRANS64.TRYWAIT P0, [R6+URZ], R5 ;  /* 0x00000005060075a7 */ /* 0x0022a4000800017f */
[----:B--2---:R-:W-:Y:S05]  /*7c60*/  @!P0 NANOSLEEP.SYNCS 0x989680 ;  /* 0x009896800000895d */ /* 0x004fea0003900000 */
[----:B------:R-:W2:Y:S02]  /*7c70*/  @!P0 SYNCS.PHASECHK.TRANS64 P0, [R6+URZ], R5 ;  /* 0x00000005060085a7 */ /* 0x000ea4000800007f */
[----:B--2---:R-:W-:Y:S05]  /*7c80*/  @!P0 BRA `(.L_x_133) ;  /* 0xfffffffc00f08947 */ /* 0x004fea000383ffff */
[----:B------:R-:W-:Y:S05]  /*7c90*/  BRA `(.L_x_162) ;  /* 0xfffffff400307947 */ /* 0x000fea000383ffff */
.L_x_134:
[----:B-1----:R1:W2:Y:S02]  /*7ca0*/  SYNCS.PHASECHK.TRANS64.TRYWAIT P0, [R9+URZ], R4 ;  /* 0x00000004090075a7 */ /* 0x0022a4000800017f */
[----:B--2---:R-:W-:Y:S05]  /*7cb0*/  @!P0 NANOSLEEP.SYNCS 0x989680 ;  /* 0x009896800000895d */ /* 0x004fea0003900000 */
[----:B------:R-:W2:Y:S02]  /*7cc0*/  @!P0 SYNCS.PHASECHK.TRANS64 P0, [R9+URZ], R4 ;  /* 0x00000004090085a7 */ /* 0x000ea4000800007f */
[----:B--2---:R-:W-:Y:S05]  /*7cd0*/  @!P0 BRA `(.L_x_134) ;  /* 0xfffffffc00f08947 */ /* 0x004fea000383ffff */
[----:B------:R-:W-:Y:S05]  /*7ce0*/  BRA `(.L_x_163) ;  /* 0xfffffff400407947 */ /* 0x000fea000383ffff */
.L_x_135:
[----:B-1----:R1:W2:Y:S02]  /*7cf0*/  SYNCS.PHASECHK.TRANS64.TRYWAIT P0, [R6+URZ], R5 ;  /* 0x00000005060075a7 */ /* 0x0022a4000800017f */
[----:B--2---:R-:W-:Y:S05]  /*7d00*/  @!P0 NANOSLEEP.SYNCS 0x989680 ;  /* 0x009896800000895d */ /* 0x004fea0003900000 */
[----:B------:R-:W2:Y:S02]  /*7d10*/  @!P0 SYNCS.PHASECHK.TRANS64 P0, [R6+URZ], R5 ;  /* 0x00000005060085a7 */ /* 0x000ea4000800007f */
[----:B--2---:R-:W-:Y:S05]  /*7d20*/  @!P0 BRA `(.L_x_135) ;  /* 0xfffffffc00f08947 */ /* 0x004fea000383ffff */
[----:B------:R-:W-:Y:S05]  /*7d30*/  BRA `(.L_x_164) ;  /* 0xfffffff400507947 */ /* 0x000fea000383ffff */
.L_x_136:
[----:B-1----:R1:W2:Y:S02]  /*7d40*/  SYNCS.PHASECHK.TRANS64.TRYWAIT P0, [R9+URZ], R4 ;  /* 0x00000004090075a7 */ /* 0x0022a4000800017f */
[----:B--2---:R-:W-:Y:S05]  /*7d50*/  @!P0 NANOSLEEP.SYNCS 0x989680 ;  /* 0x009896800000895d */ /* 0x004fea0003900000 */
[----:B------:R-:W2:Y:S02]  /*7d60*/  @!P0 SYNCS.PHASECHK.TRANS64 P0, [R9+URZ], R4 ;  /* 0x00000004090085a7 */ /* 0x000ea4000800007f */
[----:B--2---:R-:W-:Y:S05]  /*7d70*/  @!P0 BRA `(.L_x_136) ;  /* 0xfffffffc00f08947 */ /* 0x004fea000383ffff */
[----:B------:R-:W-:Y:S05]  /*7d80*/  BRA `(.L_x_165) ;  /* 0xfffffff400607947 */ /* 0x000fea000383ffff */
.L_x_137:
[----:B-1----:R1:W2:Y:S02]  /*7d90*/  SYNCS.PHASECHK.TRANS64.TRYWAIT P0, [R6+URZ], R5 ;  /* 0x00000005060075a7 */ /* 0x0022a4000800017f */
[----:B--2---:R-:W-:Y:S05]  /*7da0*/  @!P0 NANOSLEEP.SYNCS 0x989680 ;  /* 0x009896800000895d */ /* 0x004fea0003900000 */
[----:B------:R-:W2:Y:S02]  /*7db0*/  @!P0 SYNCS.PHASECHK.TRANS64 P0, [R6+URZ], R5 ;  /* 0x00000005060085a7 */ /* 0x000ea4000800007f */
[----:B--2---:R-:W-:Y:S05]  /*7dc0*/  @!P0 BRA `(.L_x_137) ;  /* 0xfffffffc00f08947 */ /* 0x004fea000383ffff */
[----:B------:R-:W-:Y:S05]  /*7dd0*/  BRA `(.L_x_166) ;  /* 0xfffffff400707947 */ /* 0x000fea000383ffff */
.L_x_138:
[----:B-1----:R1:W2:Y:S02]  /*7de0*/  SYNCS.PHASECHK.TRANS64.TRYWAIT P0, [R9+URZ], R4 ;  /* 0x00000004090075a7 */ /* 0x0022a4000800017f */
[----:B--2---:R-:W-:Y:S05]  /*7df0*/  @!P0 NANOSLEEP.SYNCS 0x989680 ;  /* 0x009896800000895d */ /* 0x004fea0003900000 */
[----:B------:R-:W2:Y:S02]  /*7e00*/  @!P0 SYNCS.PHASECHK.TRANS64 P0, [R9+URZ], R4 ;  /* 0x00000004090085a7 */ /* 0x000ea4000800007f */
[----:B--2---:R-:W-:Y:S05]  /*7e10*/  @!P0 BRA `(.L_x_138) ;  /* 0xfffffffc00f08947 */ /* 0x004fea000383ffff */
[----:B------:R-:W-:Y:S05]  /*7e20*/  BRA `(.L_x_167) ;  /* 0xfffffff400807947 */ /* 0x000fea000383ffff */
.L_x_139:
[----:B-1----:R1:W2:Y:S02]  /*7e30*/  SYNCS.PHASECHK.TRANS64.TRYWAIT P0, [R6+URZ], R5 ;  /* 0x00000005060075a7 */ /* 0x0022a4000800017f */
[----:B--2---:R-:W-:Y:S05]  /*7e40*/  @!P0 NANOSLEEP.SYNCS 0x989680 ;  /* 0x009896800000895d */ /* 0x004fea0003900000 */
[----:B------:R-:W2:Y:S02]  /*7e50*/  @!P0 SYNCS.PHASECHK.TRANS64 P0, [R6+URZ], R5 ;  /* 0x00000005060085a7 */ /* 0x000ea4000800007f */
[----:B--2---:R-:W-:Y:S05]  /*7e60*/  @!P0 BRA `(.L_x_139) ;  /* 0xfffffffc00f08947 */ /* 0x004fea000383ffff */
[----:B------:R-:W-:Y:S05]  /*7e70*/  BRA `(.L_x_168) ;  /* 0xfffffff400907947 */ /* 0x000fea000383ffff */
.L_x_140:
[----:B--2---:R2:W3:Y:S02]  /*7e80*/  SYNCS.PHASECHK.TRANS64.TRYWAIT P0, [R9+URZ], R4 ;  /* 0x00000004090075a7 */ /* 0x0044e4000800017f */
[----:B---3--:R-:W-:Y:S05]  /*7e90*/  @!P0 NANOSLEEP.SYNCS 0x989680 ;  /* 0x009896800000895d */ /* 0x008fea0003900000 */
[----:B------:R-:W3:Y:S02]  /*7ea0*/  @!P0 SYNCS.PHASECHK.TRANS64 P0, [R9+URZ], R4 ;  /* 0x00000004090085a7 */ /* 0x000ee4000800007f */
[----:B---3--:R-:W-:Y:S05]  /*7eb0*/  @!P0 BRA `(.L_x_140) ;  /* 0xfffffffc00f08947 */ /* 0x008fea000383ffff */
[----:B------:R-:W-:Y:S05]  /*7ec0*/  BRA `(.L_x_169) ;  /* 0xfffffff400987947 */ /* 0x000fea000383ffff */
.L_x_170:
[----:B------:R-:W-:-:S00]  /*7ed0*/  BRA `(.L_x_170) ;  /* 0xfffffffc00fc7947 */ /* 0x000fc0000383ffff */
[----:B------:R-:W-:-:S00]  /*7ee0*/  NOP ;  /* 0x0000000000007918 */ /* 0x000fc00000000000 */
        /* <DEDUP_REMOVED lines=9> */
.L_x_171:


//--------------------- .nv.global.init           --------------------------
	.section	.nv.global.init,"aw",@progbits
.nv.global.init:
	.type		$str$24,@object
	.size		$str$24,($str$25 - $str$24)
$str$24:
        /*0000*/ 	.byte	0x28, 0x61, 0x64, 0x64, 0x72, 0x65, 0x73, 0x73, 0x20, 0x26, 0x20, 0x6d, 0x61, 0x73, 0x6b, 0x29
        /*0010*/ 	.byte	0x20, 0x3d, 0x3d, 0x20, 0x30, 0x00
	.type		$str$25,@object
	.size		$str$25,(__unnamed_1 - $str$25)
$str$25:
        /*0016*/ 	.byte	0x2f, 0x74, 0x6d, 0x70, 0x2f, 0x63, 0x75, 0x74, 0x6c, 0x61, 0x73, 0x73, 0x5f, 0x73, 0x77, 0x65
        /*0026*/ 	.byte	0x65, 0x70, 0x5f, 0x73, 0x72, 0x63, 0x2f, 0x69, 0x6e, 0x63, 0x6c, 0x75, 0x64, 0x65, 0x2f, 0x63
        /*0036*/ 	.byte	0x75, 0x74, 0x65, 0x2f, 0x70, 0x6f, 0x69, 0x6e, 0x74, 0x65, 0x72, 0x5f, 0x66, 0x6c, 0x61, 0x67
        /*0046*/ 	.byte	0x67, 0x65, 0x64, 0x2e, 0x68, 0x70, 0x70, 0x00
	.type		__unnamed_1,@object
	.size		__unnamed_1,(.L_0 - __unnamed_1)
__unnamed_1:
        /*004e*/ 	.byte	0x61, 0x75, 0x74, 0x6f, 0x20, 0x63, 0x75, 0x74, 0x65, 0x3a, 0x3a, 0x61, 0x73, 0x5f, 0x70, 0x6f
        /* <DEDUP_REMOVED lines=27> */
        /*020e*/ 	.byte	0x3a, 0x43, 0x3c, 0x34, 0x30, 0x39, 0x36, 0x3e, 0x3e, 0x3e, 0x3e, 0x3e, 0x5d, 0x00
.L_0:


//--------------------- .nv.shared._ZN7cutlass13device_kernelINS_4gemm6kernel13GemmUniversalIN4cute5tupleIJiiiiEEENS1_10collective13CollectiveMmaINS1_37MainloopSm90TmaGmmaWarpSpecializedFP8ILi17ENS5_IJNS4_1CILi1EEESB_SB_EEENS1_35KernelTmaWarpSpecializedCooperativeEEENS5_IJNSA_ILi128EEENSA_ILi64EEESG_EEENS_12float_e4m3_tENS5_IJlSB_lEEESI_SJ_NS4_8TiledMMAINS4_8MMA_AtomIJNS4_4SM904GMMA30MMA_64x64x32_F32E4M3E4M3_SS_TNILNSN_7ScaleInE1ELSP_1EEEEEENS4_6LayoutINS5_IJNSA_ILi2EEESB_SB_EEENS5_IJSB_NSA_ILi0EEESV_EEEEENS5_IJNS4_10UnderscoreESY_SY_EEEEENS4_13SM90_TMA_LOADENS4_14ComposedLayoutINS4_7SwizzleILi2ELi4ELi3EEENS4_18smem_ptr_flag_bitsILi8EEENSS_INS5_IJNSA_ILi8EEESG_EEENS5_IJSG_SB_EEEEEEEvNS4_8identityES11_S1B_vS1C_EENS_8epilogue10collective18CollectiveEpilogueINS1E_22Sm90TmaWarpSpecializedILi2ELi2ELi16ELb0ELb0EEEJSH_NS5_IJSF_NSA_ILi32EEEEEESI_SJ_SI_SJ_NS1E_6fusion15FusionCallbacksIS1I_NS1L_13LinCombEltActINS1E_6thread4ReLuESI_fSI_fLNS_15FloatRoundStyleE2EEESH_S1K_JEEES11_NS12_INS13_ILi1ELi4ELi3EEES16_NSS_INS5_IJS17_S1J_EEENS5_IJS1J_SB_EEEEEEENS4_39AutoVectorizingCopyWithAssumedAlignmentILi128EEENS4_14SM90_TMA_STOREES1X_S1Z_NS4_9Copy_AtomIJNS4_17SM90_U32x4_STSM_NENS_6half_tEEEEvEEEvvEEEEvNT_6ParamsE --------------------------
	.section	.nv.shared._ZN7cutlass13device_kernelINS_4gemm6kernel13GemmUniversalIN4cute5tupleIJiiiiEEENS1_10collective13CollectiveMmaINS1_37MainloopSm90TmaGmmaWarpSpecializedFP8ILi17ENS5_IJNS4_1CILi1EEESB_SB_EEENS1_35KernelTmaWarpSpecializedCooperativeEEENS5_IJNSA_ILi128EEENSA_ILi64EEESG_EEENS_12float_e4m3_tENS5_IJlSB_lEEESI_SJ_NS4_8TiledMMAINS4_8MMA_AtomIJNS4_4SM904GMMA30MMA_64x64x32_F32E4M3E4M3_SS_TNILNSN_7ScaleInE1ELSP_1EEEEEENS4_6LayoutINS5_IJNSA_ILi2EEESB_SB_EEENS5_IJSB_NSA_ILi0EEESV_EEEEENS5_IJNS4_10UnderscoreESY_SY_EEEEENS4_13SM90_TMA_LOADENS4_14ComposedLayoutINS4_7SwizzleILi2ELi4ELi3EEENS4_18smem_ptr_flag_bitsILi8EEENSS_INS5_IJNSA_ILi8EEESG_EEENS5_IJSG_SB_EEEEEEEvNS4_8identityES11_S1B_vS1C_EENS_8epilogue10collective18CollectiveEpilogueINS1E_22Sm90TmaWarpSpecializedILi2ELi2ELi16ELb0ELb0EEEJSH_NS5_IJSF_NSA_ILi32EEEEEESI_SJ_SI_SJ_NS1E_6fusion15FusionCallbacksIS1I_NS1L_13LinCombEltActINS1E_6thread4ReLuESI_fSI_fLNS_15FloatRoundStyleE2EEESH_S1K_JEEES11_NS12_INS13_ILi1ELi4ELi3EEES16_NSS_INS5_IJS17_S1J_EEENS5_IJS1J_SB_EEEEEEENS4_39AutoVectorizingCopyWithAssumedAlignmentILi128EEENS4_14SM90_TMA_STOREES1X_S1Z_NS4_9Copy_AtomIJNS4_17SM90_U32x4_STSM_NENS_6half_tEEEEvEEEvvEEEEvNT_6ParamsE,"aw",@nobits
	.sectionflags	@""
	.align	16
	.zero		1024


//--------------------- .nv.shared.reserved.0     --------------------------
	.section	.nv.shared.reserved.0,"aw",@nobits
	.weak		__nv_reservedSMEM_offset_0_alias
	.size		__nv_reservedSMEM_offset_0_alias, 0, 0
	.other		__nv_reservedSMEM_offset_0_alias,@"STO_CUDA_RESERVED_SHARED STV_DEFAULT"
__nv_reservedSMEM_offset_0_alias:
	.zero		0


//--------------------- .nv.global                --------------------------
	.section	.nv.global,"aw",@nobits
.nv.global:
	.type		_ZN39_INTERNAL_141701c3_4_k_cu_c3a490b9_32974cute1_E,@object
	.size		_ZN39_INTERNAL_141701c3_4_k_cu_c3a490b9_32974cute1_E,(_ZN39_INTERNAL_141701c3_4_k_cu_c3a490b9_32974cuda3std3__45__cpo6cbeginE - _ZN39_INTERNAL_141701c3_4_k_cu_c3a490b9_32974cute1_E)
_ZN39_INTERNAL_141701c3_4_k_cu_c3a490b9_32974cute1_E:
	.zero		1
	.type		_ZN39_INTERNAL_141701c3_4_k_cu_c3a490b9_32974cuda3std3__45__cpo6cbeginE,@object
	.size		_ZN39_INTERNAL_141701c3_4_k_cu_c3a490b9_32974cuda3std3__45__cpo6cbeginE,(_ZN39_INTERNAL_141701c3_4_k_cu_c3a490b9_32974cuda3std3__48in_placeE - _ZN39_INTERNAL_141701c3_4_k_cu_c3a490b9_32974cuda3std3__45__cpo6cbeginE)
_ZN39_INTERNAL_141701c3_4_k_cu_c3a490b9_32974cuda3std3__45__cpo6cbeginE:
	.zero		1
	.type		_ZN39_INTERNAL_141701c3_4_k_cu_c3a490b9_32974cuda3std3__48in_placeE,@object
	.size		_ZN39_INTERNAL_141701c3_4_k_cu_c3a490b9_32974cuda3std3__48in_placeE,(_ZN39_INTERNAL_141701c3_4_k_cu_c3a490b9_32974cuda3std6ranges3__45__cpo9iter_moveE - _ZN39_INTERNAL_141701c3_4_k_cu_c3a490b9_32974cuda3std3__48in_placeE)
_ZN39_INTERNAL_141701c3_4_k_cu_c3a490b9_32974cuda3std3__48in_placeE:
	.zero		1
	.type		_ZN39_INTERNAL_141701c3_4_k_cu_c3a490b9_32974cuda3std6ranges3__45__cpo9iter_moveE,@object
	.size		_ZN39_INTERNAL_141701c3_4_k_cu_c3a490b9_32974cuda3std6ranges3__45__cpo9iter_moveE,(_ZN39_INTERNAL_141701c3_4_k_cu_c3a490b9_32974cuda3std3__45__cpo5beginE - _ZN39_INTERNAL_141701c3_4_k_cu_c3a490b9_32974cuda3std6ranges3__45__cpo9iter_moveE)
_ZN39_INTERNAL_141701c3_4_k_cu_c3a490b9_32974cuda3std6ranges3__45__cpo9iter_moveE:
	.zero		1
	.type		_ZN39_INTERNAL_141701c3_4_k_cu_c3a490b9_32974cuda3std3__45__cpo5beginE,@object
	.size		_ZN39_INTERNAL_141701c3_4_k_cu_c3a490b9_32974cuda3std3__45__cpo5beginE,(_ZN39_INTERNAL_141701c3_4_k_cu_c3a490b9_32974cuda3std3__441_GLOBAL__N__141701c3_4_k_cu_c3a490b9_32976ignoreE - _ZN39_INTERNAL_141701c3_4_k_cu_c3a490b9_32974cuda3std3__45__cpo5beginE)
_ZN39_INTERNAL_141701c3_4_k_cu_c3a490b9_32974cuda3std3__45__cpo5beginE:
	.zero		1
	.type		_ZN39_INTERNAL_141701c3_4_k_cu_c3a490b9_32974cuda3std3__441_GLOBAL__N__141701c3_4_k_cu_c3a490b9_32976ignoreE,@object
	.size		_ZN39_INTERNAL_141701c3_4_k_cu_c3a490b9_32974cuda3std3__441_GLOBAL__N__141701c3_4_k_cu_c3a490b9_32976ignoreE,(_ZN39_INTERNAL_141701c3_4_k_cu_c3a490b9_32974cute7productE - _ZN39_INTERNAL_141701c3_4_k_cu_c3a490b9_32974cuda3std3__441_GLOBAL__N__141701c3_4_k_cu_c3a490b9_32976ignoreE)
_ZN39_INTERNAL_141701c3_4_k_cu_c3a490b9_32974cuda3std3__441_GLOBAL__N__141701c3_4_k_cu_c3a490b9_32976ignoreE:
	.zero		1
	.type		_ZN39_INTERNAL_141701c3_4_k_cu_c3a490b9_32974cute7productE,@object
	.size		_ZN39_INTERNAL_141701c3_4_k_cu_c3a490b9_32974cute7productE,(_ZN39_INTERNAL_141701c3_4_k_cu_c3a490b9_32974cuda3std3__45__cpo3endE - _ZN39_INTERNAL_141701c3_4_k_cu_c3a490b9_32974cute7productE)
_ZN39_INTERNAL_141701c3_4_k_cu_c3a490b9_32974cute7productE:
	.zero		1
	.type		_ZN39_INTERNAL_141701c3_4_k_cu_c3a490b9_32974cuda3std3__45__cpo3endE,@object
	.size		_ZN39_INTERNAL_141701c3_4_k_cu_c3a490b9_32974cuda3std3__45__cpo3endE,(_ZN39_INTERNAL_141701c3_4_k_cu_c3a490b9_32974cuda3std3__419piecewise_constructE - _ZN39_INTERNAL_141701c3_4_k_cu_c3a490b9_32974cuda3std3__45__cpo3endE)
_ZN39_INTERNAL_141701c3_4_k_cu_c3a490b9_32974cuda3std3__45__cpo3endE:
	.zero		1
	.type		_ZN39_INTERNAL_141701c3_4_k_cu_c3a490b9_32974cuda3std3__419piecewise_constructE,@object
	.size		_ZN39_INTERNAL_141701c3_4_k_cu_c3a490b9_32974cuda3std3__419piecewise_constructE,(_ZN39_INTERNAL_141701c3_4_k_cu_c3a490b9_32974cuda3std3__45__cpo4cendE - _ZN39_INTERNAL_141701c3_4_k_cu_c3a490b9_32974cuda3std3__419piecewise_constructE)
_ZN39_INTERNAL_141701c3_4_k_cu_c3a490b9_32974cuda3std3__419piecewise_constructE:
	.zero		1
	.type		_ZN39_INTERNAL_141701c3_4_k_cu_c3a490b9_32974cuda3std3__45__cpo4cendE,@object
	.size		_ZN39_INTERNAL_141701c3_4_k_cu_c3a490b9_32974cuda3std3__45__cpo4cendE,(_ZN39_INTERNAL_141701c3_4_k_cu_c3a490b9_32974cuda3std6ranges3__45__cpo4swapE - _ZN39_INTERNAL_141701c3_4_k_cu_c3a490b9_32974cuda3std3__45__cpo4cendE)
_ZN39_INTERNAL_141701c3_4_k_cu_c3a490b9_32974cuda3std3__45__cpo4cendE:
	.zero		1
	.type		_ZN39_INTERNAL_141701c3_4_k_cu_c3a490b9_32974cuda3std6ranges3__45__cpo4swapE,@object
	.size		_ZN39_INTERNAL_141701c3_4_k_cu_c3a490b9_32974cuda3std6ranges3__45__cpo4swapE,(.L_8 - _ZN39_INTERNAL_141701c3_4_k_cu_c3a490b9_32974cuda3std6ranges3__45__cpo4swapE)
_ZN39_INTERNAL_141701c3_4_k_cu_c3a490b9_32974cuda3std6ranges3__45__cpo4swapE:
	.zero		1
.L_8:


//--------------------- .nv.constant0._ZN7cutlass13device_kernelINS_4gemm6kernel13GemmUniversalIN4cute5tupleIJiiiiEEENS1_10collective13CollectiveMmaINS1_37MainloopSm90TmaGmmaWarpSpecializedFP8ILi17ENS5_IJNS4_1CILi1EEESB_SB_EEENS1_35KernelTmaWarpSpecializedCooperativeEEENS5_IJNSA_ILi128EEENSA_ILi64EEESG_EEENS_12float_e4m3_tENS5_IJlSB_lEEESI_SJ_NS4_8TiledMMAINS4_8MMA_AtomIJNS4_4SM904GMMA30MMA_64x64x32_F32E4M3E4M3_SS_TNILNSN_7ScaleInE1ELSP_1EEEEEENS4_6LayoutINS5_IJNSA_ILi2EEESB_SB_EEENS5_IJSB_NSA_ILi0EEESV_EEEEENS5_IJNS4_10UnderscoreESY_SY_EEEEENS4_13SM90_TMA_LOADENS4_14ComposedLayoutINS4_7SwizzleILi2ELi4ELi3EEENS4_18smem_ptr_flag_bitsILi8EEENSS_INS5_IJNSA_ILi8EEESG_EEENS5_IJSG_SB_EEEEEEEvNS4_8identityES11_S1B_vS1C_EENS_8epilogue10collective18CollectiveEpilogueINS1E_22Sm90TmaWarpSpecializedILi2ELi2ELi16ELb0ELb0EEEJSH_NS5_IJSF_NSA_ILi32EEEEEESI_SJ_SI_SJ_NS1E_6fusion15FusionCallbacksIS1I_NS1L_13LinCombEltActINS1E_6thread4ReLuESI_fSI_fLNS_15FloatRoundStyleE2EEESH_S1K_JEEES11_NS12_INS13_ILi1ELi4ELi3EEES16_NSS_INS5_IJS17_S1J_EEENS5_IJS1J_SB_EEEEEEENS4_39AutoVectorizingCopyWithAssumedAlignmentILi128EEENS4_14SM90_TMA_STOREES1X_S1Z_NS4_9Copy_AtomIJNS4_17SM90_U32x4_STSM_NENS_6half_tEEEEvEEEvvEEEEvNT_6ParamsE --------------------------
	.section	.nv.constant0._ZN7cutlass13device_kernelINS_4gemm6kernel13GemmUniversalIN4cute5tupleIJiiiiEEENS1_10collective13CollectiveMmaINS1_37MainloopSm90TmaGmmaWarpSpecializedFP8ILi17ENS5_IJNS4_1CILi1EEESB_SB_EEENS1_35KernelTmaWarpSpecializedCooperativeEEENS5_IJNSA_ILi128EEENSA_ILi64EEESG_EEENS_12float_e4m3_tENS5_IJlSB_lEEESI_SJ_NS4_8TiledMMAINS4_8MMA_AtomIJNS4_4SM904GMMA30MMA_64x64x32_F32E4M3E4M3_SS_TNILNSN_7ScaleInE1ELSP_1EEEEEENS4_6LayoutINS5_IJNSA_ILi2EEESB_SB_EEENS5_IJSB_NSA_ILi0EEESV_EEEEENS5_IJNS4_10UnderscoreESY_SY_EEEEENS4_13SM90_TMA_LOADENS4_14ComposedLayoutINS4_7SwizzleILi2ELi4ELi3EEENS4_18smem_ptr_flag_bitsILi8EEENSS_INS5_IJNSA_ILi8EEESG_EEENS5_IJSG_SB_EEEEEEEvNS4_8identityES11_S1B_vS1C_EENS_8epilogue10collective18CollectiveEpilogueINS1E_22Sm90TmaWarpSpecializedILi2ELi2ELi16ELb0ELb0EEEJSH_NS5_IJSF_NSA_ILi32EEEEEESI_SJ_SI_SJ_NS1E_6fusion15FusionCallbacksIS1I_NS1L_13LinCombEltActINS1E_6thread4ReLuESI_fSI_fLNS_15FloatRoundStyleE2EEESH_S1K_JEEES11_NS12_INS13_ILi1ELi4ELi3EEES16_NSS_INS5_IJS17_S1J_EEENS5_IJS1J_SB_EEEEEEENS4_39AutoVectorizingCopyWithAssumedAlignmentILi128EEENS4_14SM90_TMA_STOREES1X_S1Z_NS4_9Copy_AtomIJNS4_17SM90_U32x4_STSM_NENS_6half_tEEEEvEEEvvEEEEvNT_6ParamsE,"a",@progbits
	.sectionflags	@""
	.align	4
.nv.constant0._ZN7cutlass13device_kernelINS_4gemm6kernel13GemmUniversalIN4cute5tupleIJiiiiEEENS1_10collective13CollectiveMmaINS1_37MainloopSm90TmaGmmaWarpSpecializedFP8ILi17ENS5_IJNS4_1CILi1EEESB_SB_EEENS1_35KernelTmaWarpSpecializedCooperativeEEENS5_IJNSA_ILi128EEENSA_ILi64EEESG_EEENS_12float_e4m3_tENS5_IJlSB_lEEESI_SJ_NS4_8TiledMMAINS4_8MMA_AtomIJNS4_4SM904GMMA30MMA_64x64x32_F32E4M3E4M3_SS_TNILNSN_7ScaleInE1ELSP_1EEEEEENS4_6LayoutINS5_IJNSA_ILi2EEESB_SB_EEENS5_IJSB_NSA_ILi0EEESV_EEEEENS5_IJNS4_10UnderscoreESY_SY_EEEEENS4_13SM90_TMA_LOADENS4_14ComposedLayoutINS4_7SwizzleILi2ELi4ELi3EEENS4_18smem_ptr_flag_bitsILi8EEENSS_INS5_IJNSA_ILi8EEESG_EEENS5_IJSG_SB_EEEEEEEvNS4_8identityES11_S1B_vS1C_EENS_8epilogue10collective18CollectiveEpilogueINS1E_22Sm90TmaWarpSpecializedILi2ELi2ELi16ELb0ELb0EEEJSH_NS5_IJSF_NSA_ILi32EEEEEESI_SJ_SI_SJ_NS1E_6fusion15FusionCallbacksIS1I_NS1L_13LinCombEltActINS1E_6thread4ReLuESI_fSI_fLNS_15FloatRoundStyleE2EEESH_S1K_JEEES11_NS12_INS13_ILi1ELi4ELi3EEES16_NSS_INS5_IJS17_S1J_EEENS5_IJS1J_SB_EEEEEEENS4_39AutoVectorizingCopyWithAssumedAlignmentILi128EEENS4_14SM90_TMA_STOREES1X_S1Z_NS4_9Copy_AtomIJNS4_17SM90_U32x4_STSM_NENS_6half_tEEEEvEEEvvEEEEvNT_6ParamsE:
	.zero		2432


//--------------------- SYMBOLS --------------------------

	.type		.nv.reservedSmem.offset0,@object
	.size		.nv.reservedSmem.offset0,0x4
	.type		__assertfail,@function
